//
// Generated by NVIDIA NVVM Compiler
//
// Compiler Build ID: CL-36424714
// Cuda compilation tools, release 13.0, V13.0.88
// Based on NVVM 20.0.0
//

.version 9.0
.target sm_100
.address_size 64

	// .globl	_Z17select_item_ownerPKiS0_S0_iPi
.const .align 4 .u32 _ZN6config9n_factorsE;
.const .align 4 .f32 _ZN6config13learning_rateE;
.const .align 4 .f32 _ZN6config5P_regE;
.const .align 4 .f32 _ZN6config5Q_regE;
.const .align 4 .f32 _ZN6config13user_bias_regE;
.const .align 4 .f32 _ZN6config13item_bias_regE;
.const .align 1 .u8 _ZN6config8is_trainE;

.visible .entry _Z17select_item_ownerPKiS0_S0_iPi(
	.param .u64 .ptr .align 1 _Z17select_item_ownerPKiS0_S0_iPi_param_0,
	.param .u64 .ptr .align 1 _Z17select_item_ownerPKiS0_S0_iPi_param_1,
	.param .u64 .ptr .align 1 _Z17select_item_ownerPKiS0_S0_iPi_param_2,
	.param .u32 _Z17select_item_ownerPKiS0_S0_iPi_param_3,
	.param .u64 .ptr .align 1 _Z17select_item_ownerPKiS0_S0_iPi_param_4
)
{
	.reg .pred 	%p<3>;
	.reg .b32 	%r<14>;
	.reg .b64 	%rd<17>;

	ld.param.u64 	%rd1, [_Z17select_item_ownerPKiS0_S0_iPi_param_0];
	ld.param.u64 	%rd2, [_Z17select_item_ownerPKiS0_S0_iPi_param_1];
	ld.param.u64 	%rd3, [_Z17select_item_ownerPKiS0_S0_iPi_param_2];
	ld.param.u32 	%r4, [_Z17select_item_ownerPKiS0_S0_iPi_param_3];
	ld.param.u64 	%rd4, [_Z17select_item_ownerPKiS0_S0_iPi_param_4];
	mov.u32 	%r5, %ntid.x;
	mov.u32 	%r6, %ctaid.x;
	mov.u32 	%r7, %tid.x;
	mad.lo.s32 	%r1, %r5, %r6, %r7;
	setp.ge.s32 	%p1, %r1, %r4;
	@%p1 bra 	$L__BB0_3;
	cvta.to.global.u64 	%rd5, %rd1;
	mul.wide.s32 	%rd6, %r1, 4;
	add.s64 	%rd7, %rd5, %rd6;
	ld.global.u32 	%r2, [%rd7];
	ld.global.u32 	%r3, [%rd7+4];
	setp.eq.s32 	%p2, %r3, %r2;
	@%p2 bra 	$L__BB0_3;
	sub.s32 	%r8, %r3, %r2;
	cvta.to.global.u64 	%rd8, %rd3;
	add.s64 	%rd10, %rd8, %rd6;
	ld.global.u32 	%r9, [%rd10];
	rem.s32 	%r10, %r9, %r8;
	add.s32 	%r11, %r10, %r2;
	cvta.to.global.u64 	%rd11, %rd2;
	mul.wide.s32 	%rd12, %r11, 4;
	add.s64 	%rd13, %rd11, %rd12;
	ld.global.u32 	%r12, [%rd13];
	cvta.to.global.u64 	%rd14, %rd4;
	mul.wide.s32 	%rd15, %r12, 4;
	add.s64 	%rd16, %rd14, %rd15;
	atom.global.min.s32 	%r13, [%rd16], %r1;
$L__BB0_3:
	ret;

}
	// .globl	_Z24sgd_update_deterministicPKiS0_PKfPfS2_S3_iS3_S2_S3_S0_fS0_Ph
.visible .entry _Z24sgd_update_deterministicPKiS0_PKfPfS2_S3_iS3_S2_S3_S0_fS0_Ph(
	.param .u64 .ptr .align 1 _Z24sgd_update_deterministicPKiS0_PKfPfS2_S3_iS3_S2_S3_S0_fS0_Ph_param_0,
	.param .u64 .ptr .align 1 _Z24sgd_update_deterministicPKiS0_PKfPfS2_S3_iS3_S2_S3_S0_fS0_Ph_param_1,
	.param .u64 .ptr .align 1 _Z24sgd_update_deterministicPKiS0_PKfPfS2_S3_iS3_S2_S3_S0_fS0_Ph_param_2,
	.param .u64 .ptr .align 1 _Z24sgd_update_deterministicPKiS0_PKfPfS2_S3_iS3_S2_S3_S0_fS0_Ph_param_3,
	.param .u64 .ptr .align 1 _Z24sgd_update_deterministicPKiS0_PKfPfS2_S3_iS3_S2_S3_S0_fS0_Ph_param_4,
	.param .u64 .ptr .align 1 _Z24sgd_update_deterministicPKiS0_PKfPfS2_S3_iS3_S2_S3_S0_fS0_Ph_param_5,
	.param .u32 _Z24sgd_update_deterministicPKiS0_PKfPfS2_S3_iS3_S2_S3_S0_fS0_Ph_param_6,
	.param .u64 .ptr .align 1 _Z24sgd_update_deterministicPKiS0_PKfPfS2_S3_iS3_S2_S3_S0_fS0_Ph_param_7,
	.param .u64 .ptr .align 1 _Z24sgd_update_deterministicPKiS0_PKfPfS2_S3_iS3_S2_S3_S0_fS0_Ph_param_8,
	.param .u64 .ptr .align 1 _Z24sgd_update_deterministicPKiS0_PKfPfS2_S3_iS3_S2_S3_S0_fS0_Ph_param_9,
	.param .u64 .ptr .align 1 _Z24sgd_update_deterministicPKiS0_PKfPfS2_S3_iS3_S2_S3_S0_fS0_Ph_param_10,
	.param .f32 _Z24sgd_update_deterministicPKiS0_PKfPfS2_S3_iS3_S2_S3_S0_fS0_Ph_param_11,
	.param .u64 .ptr .align 1 _Z24sgd_update_deterministicPKiS0_PKfPfS2_S3_iS3_S2_S3_S0_fS0_Ph_param_12,
	.param .u64 .ptr .align 1 _Z24sgd_update_deterministicPKiS0_PKfPfS2_S3_iS3_S2_S3_S0_fS0_Ph_param_13
)
{
	.reg .pred 	%p<24>;
	.reg .b16 	%rs<3>;
	.reg .b32 	%r<88>;
	.reg .b32 	%f<144>;
	.reg .b64 	%rd<97>;

	ld.param.u64 	%rd16, [_Z24sgd_update_deterministicPKiS0_PKfPfS2_S3_iS3_S2_S3_S0_fS0_Ph_param_0];
	ld.param.u64 	%rd17, [_Z24sgd_update_deterministicPKiS0_PKfPfS2_S3_iS3_S2_S3_S0_fS0_Ph_param_1];
	ld.param.u64 	%rd18, [_Z24sgd_update_deterministicPKiS0_PKfPfS2_S3_iS3_S2_S3_S0_fS0_Ph_param_2];
	ld.param.u64 	%rd25, [_Z24sgd_update_deterministicPKiS0_PKfPfS2_S3_iS3_S2_S3_S0_fS0_Ph_param_3];
	ld.param.u64 	%rd26, [_Z24sgd_update_deterministicPKiS0_PKfPfS2_S3_iS3_S2_S3_S0_fS0_Ph_param_4];
	ld.param.u64 	%rd27, [_Z24sgd_update_deterministicPKiS0_PKfPfS2_S3_iS3_S2_S3_S0_fS0_Ph_param_5];
	ld.param.u32 	%r57, [_Z24sgd_update_deterministicPKiS0_PKfPfS2_S3_iS3_S2_S3_S0_fS0_Ph_param_6];
	ld.param.u64 	%rd19, [_Z24sgd_update_deterministicPKiS0_PKfPfS2_S3_iS3_S2_S3_S0_fS0_Ph_param_7];
	ld.param.u64 	%rd20, [_Z24sgd_update_deterministicPKiS0_PKfPfS2_S3_iS3_S2_S3_S0_fS0_Ph_param_8];
	ld.param.u64 	%rd21, [_Z24sgd_update_deterministicPKiS0_PKfPfS2_S3_iS3_S2_S3_S0_fS0_Ph_param_9];
	ld.param.u64 	%rd22, [_Z24sgd_update_deterministicPKiS0_PKfPfS2_S3_iS3_S2_S3_S0_fS0_Ph_param_10];
	ld.param.f32 	%f21, [_Z24sgd_update_deterministicPKiS0_PKfPfS2_S3_iS3_S2_S3_S0_fS0_Ph_param_11];
	ld.param.u64 	%rd23, [_Z24sgd_update_deterministicPKiS0_PKfPfS2_S3_iS3_S2_S3_S0_fS0_Ph_param_12];
	ld.param.u64 	%rd24, [_Z24sgd_update_deterministicPKiS0_PKfPfS2_S3_iS3_S2_S3_S0_fS0_Ph_param_13];
	cvta.to.global.u64 	%rd1, %rd27;
	cvta.to.global.u64 	%rd2, %rd26;
	cvta.to.global.u64 	%rd3, %rd25;
	mov.u32 	%r58, %ntid.x;
	mov.u32 	%r59, %ctaid.x;
	mov.u32 	%r60, %tid.x;
	mad.lo.s32 	%r1, %r58, %r59, %r60;
	setp.ge.s32 	%p1, %r1, %r57;
	@%p1 bra 	$L__BB1_31;
	cvta.to.global.u64 	%rd28, %rd16;
	mul.wide.s32 	%rd29, %r1, 4;
	add.s64 	%rd30, %rd28, %rd29;
	ld.global.u32 	%r2, [%rd30];
	ld.global.u32 	%r3, [%rd30+4];
	setp.eq.s32 	%p2, %r3, %r2;
	@%p2 bra 	$L__BB1_31;
	sub.s32 	%r61, %r3, %r2;
	cvta.to.global.u64 	%rd31, %rd22;
	add.s64 	%rd33, %rd31, %rd29;
	ld.global.u32 	%r62, [%rd33];
	rem.s32 	%r63, %r62, %r61;
	add.s32 	%r64, %r63, %r2;
	cvta.to.global.u64 	%rd34, %rd17;
	mul.wide.s32 	%rd35, %r64, 4;
	add.s64 	%rd36, %rd34, %rd35;
	ld.global.u32 	%r4, [%rd36];
	cvta.to.global.u64 	%rd37, %rd19;
	add.s64 	%rd4, %rd37, %rd29;
	ld.global.f32 	%f1, [%rd4];
	cvta.to.global.u64 	%rd38, %rd20;
	mul.wide.s32 	%rd39, %r4, 4;
	add.s64 	%rd40, %rd38, %rd39;
	ld.global.f32 	%f2, [%rd40];
	cvta.to.global.u64 	%rd41, %rd18;
	add.s64 	%rd42, %rd41, %rd35;
	ld.global.f32 	%f3, [%rd42];
	ld.const.u32 	%r5, [_ZN6config9n_factorsE];
	mul.lo.s32 	%r6, %r5, %r1;
	cvt.s64.s32 	%rd5, %r6;
	mul.lo.s32 	%r7, %r5, %r4;
	cvt.s64.s32 	%rd6, %r7;
	add.f32 	%f22, %f21, %f1;
	add.f32 	%f143, %f22, %f2;
	setp.lt.s32 	%p3, %r5, 1;
	@%p3 bra 	$L__BB1_14;
	and.b32  	%r8, %r5, 7;
	setp.lt.u32 	%p4, %r5, 8;
	mov.b32 	%r72, 0;
	@%p4 bra 	$L__BB1_6;
	and.b32  	%r72, %r5, 2147483640;
	neg.s32 	%r70, %r72;
	shl.b64 	%rd43, %rd6, 2;
	add.s64 	%rd44, %rd43, %rd2;
	add.s64 	%rd96, %rd44, 16;
	shl.b64 	%rd45, %rd5, 2;
	add.s64 	%rd46, %rd45, %rd3;
	add.s64 	%rd95, %rd46, 16;
$L__BB1_5:
	.pragma "nounroll";
	ld.global.f32 	%f24, [%rd96+-16];
	ld.global.f32 	%f25, [%rd95+-16];
	fma.rn.f32 	%f26, %f24, %f25, %f143;
	ld.global.f32 	%f27, [%rd96+-12];
	ld.global.f32 	%f28, [%rd95+-12];
	fma.rn.f32 	%f29, %f27, %f28, %f26;
	ld.global.f32 	%f30, [%rd96+-8];
	ld.global.f32 	%f31, [%rd95+-8];
	fma.rn.f32 	%f32, %f30, %f31, %f29;
	ld.global.f32 	%f33, [%rd96+-4];
	ld.global.f32 	%f34, [%rd95+-4];
	fma.rn.f32 	%f35, %f33, %f34, %f32;
	ld.global.f32 	%f36, [%rd96];
	ld.global.f32 	%f37, [%rd95];
	fma.rn.f32 	%f38, %f36, %f37, %f35;
	ld.global.f32 	%f39, [%rd96+4];
	ld.global.f32 	%f40, [%rd95+4];
	fma.rn.f32 	%f41, %f39, %f40, %f38;
	ld.global.f32 	%f42, [%rd96+8];
	ld.global.f32 	%f43, [%rd95+8];
	fma.rn.f32 	%f44, %f42, %f43, %f41;
	ld.global.f32 	%f45, [%rd96+12];
	ld.global.f32 	%f46, [%rd95+12];
	fma.rn.f32 	%f143, %f45, %f46, %f44;
	add.s32 	%r70, %r70, 8;
	add.s64 	%rd96, %rd96, 32;
	add.s64 	%rd95, %rd95, 32;
	setp.ne.s32 	%p5, %r70, 0;
	@%p5 bra 	$L__BB1_5;
$L__BB1_6:
	setp.eq.s32 	%p6, %r8, 0;
	@%p6 bra 	$L__BB1_14;
	and.b32  	%r14, %r5, 3;
	setp.lt.u32 	%p7, %r8, 4;
	@%p7 bra 	$L__BB1_9;
	cvt.u64.u32 	%rd47, %r72;
	add.s64 	%rd48, %rd47, %rd6;
	shl.b64 	%rd49, %rd48, 2;
	add.s64 	%rd50, %rd2, %rd49;
	ld.global.f32 	%f48, [%rd50];
	add.s64 	%rd51, %rd47, %rd5;
	shl.b64 	%rd52, %rd51, 2;
	add.s64 	%rd53, %rd3, %rd52;
	ld.global.f32 	%f49, [%rd53];
	fma.rn.f32 	%f50, %f48, %f49, %f143;
	ld.global.f32 	%f51, [%rd50+4];
	ld.global.f32 	%f52, [%rd53+4];
	fma.rn.f32 	%f53, %f51, %f52, %f50;
	ld.global.f32 	%f54, [%rd50+8];
	ld.global.f32 	%f55, [%rd53+8];
	fma.rn.f32 	%f56, %f54, %f55, %f53;
	ld.global.f32 	%f57, [%rd50+12];
	ld.global.f32 	%f58, [%rd53+12];
	fma.rn.f32 	%f143, %f57, %f58, %f56;
	add.s32 	%r72, %r72, 4;
$L__BB1_9:
	setp.eq.s32 	%p8, %r14, 0;
	@%p8 bra 	$L__BB1_14;
	setp.eq.s32 	%p9, %r14, 1;
	@%p9 bra 	$L__BB1_12;
	cvt.u64.u32 	%rd54, %r72;
	add.s64 	%rd55, %rd54, %rd6;
	shl.b64 	%rd56, %rd55, 2;
	add.s64 	%rd57, %rd2, %rd56;
	ld.global.f32 	%f60, [%rd57];
	add.s64 	%rd58, %rd54, %rd5;
	shl.b64 	%rd59, %rd58, 2;
	add.s64 	%rd60, %rd3, %rd59;
	ld.global.f32 	%f61, [%rd60];
	fma.rn.f32 	%f62, %f60, %f61, %f143;
	ld.global.f32 	%f63, [%rd57+4];
	ld.global.f32 	%f64, [%rd60+4];
	fma.rn.f32 	%f143, %f63, %f64, %f62;
	add.s32 	%r72, %r72, 2;
$L__BB1_12:
	and.b32  	%r66, %r5, 1;
	setp.eq.b32 	%p10, %r66, 1;
	not.pred 	%p11, %p10;
	@%p11 bra 	$L__BB1_14;
	cvt.u64.u32 	%rd61, %r72;
	add.s64 	%rd62, %rd61, %rd6;
	shl.b64 	%rd63, %rd62, 2;
	add.s64 	%rd64, %rd2, %rd63;
	ld.global.f32 	%f65, [%rd64];
	add.s64 	%rd65, %rd61, %rd5;
	shl.b64 	%rd66, %rd65, 2;
	add.s64 	%rd67, %rd3, %rd66;
	ld.global.f32 	%f66, [%rd67];
	fma.rn.f32 	%f143, %f65, %f66, %f143;
$L__BB1_14:
	setp.lt.s32 	%p12, %r5, 1;
	sub.f32 	%f17, %f3, %f143;
	ld.const.f32 	%f18, [_ZN6config13learning_rateE];
	@%p12 bra 	$L__BB1_21;
	ld.const.f32 	%f19, [_ZN6config5P_regE];
	and.b32  	%r19, %r5, 3;
	setp.lt.u32 	%p13, %r5, 4;
	mov.b32 	%r77, 0;
	@%p13 bra 	$L__BB1_18;
	and.b32  	%r77, %r5, 2147483644;
	neg.s32 	%r76, %r77;
	mov.u32 	%r74, %r7;
	mov.u32 	%r75, %r6;
$L__BB1_17:
	mul.wide.s32 	%rd68, %r75, 4;
	add.s64 	%rd69, %rd3, %rd68;
	mul.wide.s32 	%rd70, %r74, 4;
	add.s64 	%rd71, %rd2, %rd70;
	ld.global.f32 	%f67, [%rd69];
	ld.global.f32 	%f68, [%rd71];
	mul.f32 	%f69, %f17, %f68;
	mul.f32 	%f70, %f67, %f19;
	sub.f32 	%f71, %f69, %f70;
	fma.rn.f32 	%f72, %f18, %f71, %f67;
	st.global.f32 	[%rd69], %f72;
	ld.global.f32 	%f73, [%rd69+4];
	ld.global.f32 	%f74, [%rd71+4];
	mul.f32 	%f75, %f17, %f74;
	mul.f32 	%f76, %f73, %f19;
	sub.f32 	%f77, %f75, %f76;
	fma.rn.f32 	%f78, %f18, %f77, %f73;
	st.global.f32 	[%rd69+4], %f78;
	ld.global.f32 	%f79, [%rd69+8];
	ld.global.f32 	%f80, [%rd71+8];
	mul.f32 	%f81, %f17, %f80;
	mul.f32 	%f82, %f79, %f19;
	sub.f32 	%f83, %f81, %f82;
	fma.rn.f32 	%f84, %f18, %f83, %f79;
	st.global.f32 	[%rd69+8], %f84;
	ld.global.f32 	%f85, [%rd69+12];
	ld.global.f32 	%f86, [%rd71+12];
	mul.f32 	%f87, %f17, %f86;
	mul.f32 	%f88, %f85, %f19;
	sub.f32 	%f89, %f87, %f88;
	fma.rn.f32 	%f90, %f18, %f89, %f85;
	st.global.f32 	[%rd69+12], %f90;
	add.s32 	%r76, %r76, 4;
	add.s32 	%r75, %r75, 4;
	add.s32 	%r74, %r74, 4;
	setp.ne.s32 	%p14, %r76, 0;
	@%p14 bra 	$L__BB1_17;
$L__BB1_18:
	setp.eq.s32 	%p15, %r19, 0;
	@%p15 bra 	$L__BB1_21;
	add.s32 	%r80, %r77, %r7;
	add.s32 	%r79, %r77, %r6;
	neg.s32 	%r78, %r19;
$L__BB1_20:
	.pragma "nounroll";
	mul.wide.s32 	%rd72, %r80, 4;
	add.s64 	%rd73, %rd2, %rd72;
	mul.wide.s32 	%rd74, %r79, 4;
	add.s64 	%rd75, %rd3, %rd74;
	ld.global.f32 	%f91, [%rd75];
	ld.global.f32 	%f92, [%rd73];
	mul.f32 	%f93, %f17, %f92;
	mul.f32 	%f94, %f91, %f19;
	sub.f32 	%f95, %f93, %f94;
	fma.rn.f32 	%f96, %f18, %f95, %f91;
	st.global.f32 	[%rd75], %f96;
	add.s32 	%r80, %r80, 1;
	add.s32 	%r79, %r79, 1;
	add.s32 	%r78, %r78, 1;
	setp.ne.s32 	%p16, %r78, 0;
	@%p16 bra 	$L__BB1_20;
$L__BB1_21:
	ld.const.f32 	%f97, [_ZN6config13user_bias_regE];
	mul.f32 	%f98, %f1, %f97;
	sub.f32 	%f99, %f17, %f98;
	ld.global.f32 	%f100, [%rd4];
	fma.rn.f32 	%f101, %f18, %f99, %f100;
	st.global.f32 	[%rd4], %f101;
	ld.const.u8 	%rs1, [_ZN6config8is_trainE];
	setp.eq.s16 	%p17, %rs1, 0;
	@%p17 bra 	$L__BB1_31;
	cvta.to.global.u64 	%rd76, %rd23;
	mul.wide.s32 	%rd77, %r4, 4;
	add.s64 	%rd78, %rd76, %rd77;
	ld.global.u32 	%r68, [%rd78];
	setp.ne.s32 	%p18, %r68, %r1;
	@%p18 bra 	$L__BB1_31;
	setp.lt.s32 	%p19, %r5, 1;
	@%p19 bra 	$L__BB1_30;
	ld.const.f32 	%f20, [_ZN6config5Q_regE];
	and.b32  	%r38, %r5, 3;
	setp.lt.u32 	%p20, %r5, 4;
	mov.b32 	%r84, 0;
	@%p20 bra 	$L__BB1_27;
	and.b32  	%r84, %r5, 2147483644;
	neg.s32 	%r83, %r84;
	add.s64 	%rd13, %rd3, 8;
	add.s64 	%rd14, %rd2, 8;
	add.s64 	%rd15, %rd1, 8;
	mov.u32 	%r81, %r7;
	mov.u32 	%r82, %r6;
$L__BB1_26:
	mul.wide.s32 	%rd79, %r82, 4;
	add.s64 	%rd80, %rd13, %rd79;
	mul.wide.s32 	%rd81, %r81, 4;
	add.s64 	%rd82, %rd14, %rd81;
	add.s64 	%rd83, %rd15, %rd81;
	ld.global.f32 	%f102, [%rd80+-8];
	ld.global.f32 	%f103, [%rd82+-8];
	mul.f32 	%f104, %f17, %f102;
	mul.f32 	%f105, %f103, %f20;
	sub.f32 	%f106, %f104, %f105;
	fma.rn.f32 	%f107, %f18, %f106, %f103;
	st.global.f32 	[%rd83+-8], %f107;
	ld.global.f32 	%f108, [%rd80+-4];
	ld.global.f32 	%f109, [%rd82+-4];
	mul.f32 	%f110, %f17, %f108;
	mul.f32 	%f111, %f109, %f20;
	sub.f32 	%f112, %f110, %f111;
	fma.rn.f32 	%f113, %f18, %f112, %f109;
	st.global.f32 	[%rd83+-4], %f113;
	ld.global.f32 	%f114, [%rd80];
	ld.global.f32 	%f115, [%rd82];
	mul.f32 	%f116, %f17, %f114;
	mul.f32 	%f117, %f115, %f20;
	sub.f32 	%f118, %f116, %f117;
	fma.rn.f32 	%f119, %f18, %f118, %f115;
	st.global.f32 	[%rd83], %f119;
	ld.global.f32 	%f120, [%rd80+4];
	ld.global.f32 	%f121, [%rd82+4];
	mul.f32 	%f122, %f17, %f120;
	mul.f32 	%f123, %f121, %f20;
	sub.f32 	%f124, %f122, %f123;
	fma.rn.f32 	%f125, %f18, %f124, %f121;
	st.global.f32 	[%rd83+4], %f125;
	add.s32 	%r83, %r83, 4;
	add.s32 	%r82, %r82, 4;
	add.s32 	%r81, %r81, 4;
	setp.ne.s32 	%p21, %r83, 0;
	@%p21 bra 	$L__BB1_26;
$L__BB1_27:
	setp.eq.s32 	%p22, %r38, 0;
	@%p22 bra 	$L__BB1_30;
	add.s32 	%r87, %r84, %r7;
	add.s32 	%r86, %r84, %r6;
	neg.s32 	%r85, %r38;
$L__BB1_29:
	.pragma "nounroll";
	mul.wide.s32 	%rd84, %r87, 4;
	add.s64 	%rd85, %rd1, %rd84;
	add.s64 	%rd86, %rd2, %rd84;
	mul.wide.s32 	%rd87, %r86, 4;
	add.s64 	%rd88, %rd3, %rd87;
	ld.global.f32 	%f126, [%rd88];
	ld.global.f32 	%f127, [%rd86];
	mul.f32 	%f128, %f17, %f126;
	mul.f32 	%f129, %f127, %f20;
	sub.f32 	%f130, %f128, %f129;
	fma.rn.f32 	%f131, %f18, %f130, %f127;
	st.global.f32 	[%rd85], %f131;
	add.s32 	%r87, %r87, 1;
	add.s32 	%r86, %r86, 1;
	add.s32 	%r85, %r85, 1;
	setp.ne.s32 	%p23, %r85, 0;
	@%p23 bra 	$L__BB1_29;
$L__BB1_30:
	cvt.s64.s32 	%rd89, %r4;
	ld.const.f32 	%f132, [_ZN6config13item_bias_regE];
	mul.f32 	%f133, %f2, %f132;
	sub.f32 	%f134, %f17, %f133;
	fma.rn.f32 	%f135, %f18, %f134, %f2;
	cvta.to.global.u64 	%rd90, %rd21;
	mul.wide.s32 	%rd91, %r4, 4;
	add.s64 	%rd92, %rd90, %rd91;
	st.global.f32 	[%rd92], %f135;
	cvta.to.global.u64 	%rd93, %rd24;
	add.s64 	%rd94, %rd93, %rd89;
	mov.b16 	%rs2, 1;
	st.global.u8 	[%rd94], %rs2;
$L__BB1_31:
	ret;

}


// ===== COMPILED SASS (sm_100) =====

	.target	sm_100

	.elftype	@"ET_EXEC"


//--------------------- .note.nv.tkinfo           --------------------------
	.section	.note.nv.tkinfo,"",@"SHT_NOTE"
	.sectionflags	@"SHF_NOTE_NV_TKINFO"
	.tkinfo
        /*0018*/ 	.word	0x00000002
        /*0030*/ 	.string	""
        /*0030*/ 	.string	"ptxas"
        /*0030*/ 	.string	"Cuda compilation tools, release 13.0, V13.0.88"
        /*0030*/ 	.string	"Build cuda_13.0.r13.0/compiler.36424714_0"
        /*0030*/ 	.string	"-arch sm_100 -m 64 "



//--------------------- .note.nv.cuinfo           --------------------------
	.section	.note.nv.cuinfo,"",@"SHT_NOTE"
	.sectionflags	@"SHF_NOTE_NV_CUINFO"
        /*0018*/ 	.short	0x0002
        /*001a*/ 	.short	0x0064
        /*001c*/ 	.short	0x0082
	.zero		2


//--------------------- .nv.info                  --------------------------
	.section	.nv.info,"",@"SHT_CUDA_INFO"
	.align	4


	//----- nvinfo : EIATTR_REGCOUNT
	.align		4
        /*0000*/ 	.byte	0x04, 0x2f
        /*0002*/ 	.short	(.L_8 - .L_7)
	.align		4
.L_7:
        /*0004*/ 	.word	index@(_Z17select_item_ownerPKiS0_S0_iPi)
        /*0008*/ 	.word	0x0000000e


	//----- nvinfo : EIATTR_FRAME_SIZE
	.align		4
.L_8:
        /*000c*/ 	.byte	0x04, 0x11
        /*000e*/ 	.short	(.L_10 - .L_9)
	.align		4
.L_9:
        /*0010*/ 	.word	index@(_Z17select_item_ownerPKiS0_S0_iPi)
        /*0014*/ 	.word	0x00000000


	//----- nvinfo : EIATTR_REGCOUNT
	.align		4
.L_10:
        /*0018*/ 	.byte	0x04, 0x2f
        /*001a*/ 	.short	(.L_12 - .L_11)
	.align		4
.L_11:
        /*001c*/ 	.word	index@(_Z24sgd_update_deterministicPKiS0_PKfPfS2_S3_iS3_S2_S3_S0_fS0_Ph)
        /*0020*/ 	.word	0x00000020


	//----- nvinfo : EIATTR_FRAME_SIZE
	.align		4
.L_12:
        /*0024*/ 	.byte	0x04, 0x11
        /*0026*/ 	.short	(.L_14 - .L_13)
	.align		4
.L_13:
        /*0028*/ 	.word	index@(_Z24sgd_update_deterministicPKiS0_PKfPfS2_S3_iS3_S2_S3_S0_fS0_Ph)
        /*002c*/ 	.word	0x00000000


	//----- nvinfo : EIATTR_MIN_STACK_SIZE
	.align		4
.L_14:
        /*0030*/ 	.byte	0x04, 0x12
        /*0032*/ 	.short	(.L_16 - .L_15)
	.align		4
.L_15:
        /*0034*/ 	.word	index@(_Z24sgd_update_deterministicPKiS0_PKfPfS2_S3_iS3_S2_S3_S0_fS0_Ph)
        /*0038*/ 	.word	0x00000000


	//----- nvinfo : EIATTR_MIN_STACK_SIZE
	.align		4
.L_16:
        /*003c*/ 	.byte	0x04, 0x12
        /*003e*/ 	.short	(.L_18 - .L_17)
	.align		4
.L_17:
        /*0040*/ 	.word	index@(_Z17select_item_ownerPKiS0_S0_iPi)
        /*0044*/ 	.word	0x00000000
.L_18:


//--------------------- .nv.compat                --------------------------
	.section	.nv.compat,"",@"SHT_CUDA_COMPAT_INFO"
	.align	4
        /*0000*/ 	.byte	0x02, 0x09, 0x00, 0x00, 0x02, 0x02, 0x01, 0x00, 0x02, 0x05, 0x05, 0x00, 0x03, 0x07, 0x01, 0x01
        /*0010*/ 	.byte	0x02, 0x03, 0x00, 0x00, 0x02, 0x06, 0x01, 0x00, 0x04, 0x0b, 0x08, 0x00, 0x09, 0x00, 0x00, 0x00
        /*0020*/ 	.byte	0x00, 0x00, 0x00, 0x00


//--------------------- .nv.info._Z24sgd_update_deterministicPKiS0_PKfPfS2_S3_iS3_S2_S3_S0_fS0_Ph --------------------------
	.section	.nv.info._Z24sgd_update_deterministicPKiS0_PKfPfS2_S3_iS3_S2_S3_S0_fS0_Ph,"",@"SHT_CUDA_INFO"
	.sectionflags	@""
	.align	4


	//----- nvinfo : EIATTR_CUDA_API_VERSION
	.align		4
        /*0000*/ 	.byte	0x04, 0x37
        /*0002*/ 	.short	(.L_20 - .L_19)
.L_19:
        /*0004*/ 	.word	0x00000082


	//----- nvinfo : EIATTR_KPARAM_INFO
	.align		4
.L_20:
        /*0008*/ 	.byte	0x04, 0x17
        /*000a*/ 	.short	(.L_22 - .L_21)
.L_21:
        /*000c*/ 	.word	0x00000000
        /*0010*/ 	.short	0x000d
        /*0012*/ 	.short	0x0068
        /*0014*/ 	.byte	0x00, 0xf5, 0x21, 0x00


	//----- nvinfo : EIATTR_KPARAM_INFO
	.align		4
.L_22:
        /*0018*/ 	.byte	0x04, 0x17
        /*001a*/ 	.short	(.L_24 - .L_23)
.L_23:
        /*001c*/ 	.word	0x00000000
        /*0020*/ 	.short	0x000c
        /*0022*/ 	.short	0x0060
        /*0024*/ 	.byte	0x00, 0xf5, 0x21, 0x00


	//----- nvinfo : EIATTR_KPARAM_INFO
	.align		4
.L_24:
        /*0028*/ 	.byte	0x04, 0x17
        /*002a*/ 	.short	(.L_26 - .L_25)
.L_25:
        /*002c*/ 	.word	0x00000000
        /*0030*/ 	.short	0x000b
        /*0032*/ 	.short	0x0058
        /*0034*/ 	.byte	0x00, 0xf0, 0x11, 0x00


	//----- nvinfo : EIATTR_KPARAM_INFO
	.align		4
.L_26:
        /*0038*/ 	.byte	0x04, 0x17
        /*003a*/ 	.short	(.L_28 - .L_27)
.L_27:
        /*003c*/ 	.word	0x00000000
        /*0040*/ 	.short	0x000a
        /*0042*/ 	.short	0x0050
        /*0044*/ 	.byte	0x00, 0xf5, 0x21, 0x00


	//----- nvinfo : EIATTR_KPARAM_INFO
	.align		4
.L_28:
        /*0048*/ 	.byte	0x04, 0x17
        /*004a*/ 	.short	(.L_30 - .L_29)
.L_29:
        /*004c*/ 	.word	0x00000000
        /*0050*/ 	.short	0x0009
        /*0052*/ 	.short	0x0048
        /*0054*/ 	.byte	0x00, 0xf5, 0x21, 0x00


	//----- nvinfo : EIATTR_KPARAM_INFO
	.align		4
.L_30:
        /*0058*/ 	.byte	0x04, 0x17
        /*005a*/ 	.short	(.L_32 - .L_31)
.L_31:
        /*005c*/ 	.word	0x00000000
        /*0060*/ 	.short	0x0008
        /*0062*/ 	.short	0x0040
        /*0064*/ 	.byte	0x00, 0xf5, 0x21, 0x00


	//----- nvinfo : EIATTR_KPARAM_INFO
	.align		4
.L_32:
        /*0068*/ 	.byte	0x04, 0x17
        /*006a*/ 	.short	(.L_34 - .L_33)
.L_33:
        /*006c*/ 	.word	0x00000000
        /*0070*/ 	.short	0x0007
        /*0072*/ 	.short	0x0038
        /*0074*/ 	.byte	0x00, 0xf5, 0x21, 0x00


	//----- nvinfo : EIATTR_KPARAM_INFO
	.align		4
.L_34:
        /*0078*/ 	.byte	0x04, 0x17
        /*007a*/ 	.short	(.L_36 - .L_35)
.L_35:
        /*007c*/ 	.word	0x00000000
        /*0080*/ 	.short	0x0006
        /*0082*/ 	.short	0x0030
        /*0084*/ 	.byte	0x00, 0xf0, 0x11, 0x00


	//----- nvinfo : EIATTR_KPARAM_INFO
	.align		4
.L_36:
        /*0088*/ 	.byte	0x04, 0x17
        /*008a*/ 	.short	(.L_38 - .L_37)
.L_37:
        /*008c*/ 	.word	0x00000000
        /*0090*/ 	.short	0x0005
        /*0092*/ 	.short	0x0028
        /*0094*/ 	.byte	0x00, 0xf5, 0x21, 0x00


	//----- nvinfo : EIATTR_KPARAM_INFO
	.align		4
.L_38:
        /*0098*/ 	.byte	0x04, 0x17
        /*009a*/ 	.short	(.L_40 - .L_39)
.L_39:
        /*009c*/ 	.word	0x00000000
        /*00a0*/ 	.short	0x0004
        /*00a2*/ 	.short	0x0020
        /*00a4*/ 	.byte	0x00, 0xf5, 0x21, 0x00


	//----- nvinfo : EIATTR_KPARAM_INFO
	.align		4
.L_40:
        /*00a8*/ 	.byte	0x04, 0x17
        /*00aa*/ 	.short	(.L_42 - .L_41)
.L_41:
        /*00ac*/ 	.word	0x00000000
        /*00b0*/ 	.short	0x0003
        /*00b2*/ 	.short	0x0018
        /*00b4*/ 	.byte	0x00, 0xf5, 0x21, 0x00


	//----- nvinfo : EIATTR_KPARAM_INFO
	.align		4
.L_42:
        /*00b8*/ 	.byte	0x04, 0x17
        /*00ba*/ 	.short	(.L_44 - .L_43)
.L_43:
        /*00bc*/ 	.word	0x00000000
        /*00c0*/ 	.short	0x0002
        /*00c2*/ 	.short	0x0010
        /*00c4*/ 	.byte	0x00, 0xf5, 0x21, 0x00


	//----- nvinfo : EIATTR_KPARAM_INFO
	.align		4
.L_44:
        /*00c8*/ 	.byte	0x04, 0x17
        /*00ca*/ 	.short	(.L_46 - .L_45)
.L_45:
        /*00cc*/ 	.word	0x00000000
        /*00d0*/ 	.short	0x0001
        /*00d2*/ 	.short	0x0008
        /*00d4*/ 	.byte	0x00, 0xf5, 0x21, 0x00


	//----- nvinfo : EIATTR_KPARAM_INFO
	.align		4
.L_46:
        /*00d8*/ 	.byte	0x04, 0x17
        /*00da*/ 	.short	(.L_48 - .L_47)
.L_47:
        /*00dc*/ 	.word	0x00000000
        /*00e0*/ 	.short	0x0000
        /*00e2*/ 	.short	0x0000
        /*00e4*/ 	.byte	0x00, 0xf5, 0x21, 0x00


	//----- nvinfo : EIATTR_SPARSE_MMA_MASK
	.align		4
.L_48:
        /*00e8*/ 	.byte	0x03, 0x50
        /*00ea*/ 	.short	0x0000


	//----- nvinfo : EIATTR_MAXREG_COUNT
	.align		4
        /*00ec*/ 	.byte	0x03, 0x1b
        /*00ee*/ 	.short	0x00ff


	//----- nvinfo : EIATTR_MERCURY_ISA_VERSION
	.align		4
        /*00f0*/ 	.byte	0x03, 0x5f
        /*00f2*/ 	.short	0x0101


	//----- nvinfo : EIATTR_VRC_CTA_INIT_COUNT
	.align		4
        /*00f4*/ 	.byte	0x02, 0x4a
	.zero		1
	.zero		1


	//----- nvinfo : EIATTR_EXIT_INSTR_OFFSETS
	.align		4
        /*00f8*/ 	.byte	0x04, 0x1c
        /*00fa*/ 	.short	(.L_50 - .L_49)


	//   ....[0]....
.L_49:
        /*00fc*/ 	.word	0x00000070


	//   ....[1]....
        /*0100*/ 	.word	0x000000e0


	//   ....[2]....
        /*0104*/ 	.word	0x00001be0


	//   ....[3]....
        /*0108*/ 	.word	0x00001c30


	//   ....[4]....
        /*010c*/ 	.word	0x00002df0


	//----- nvinfo : EIATTR_CBANK_PARAM_SIZE
	.align		4
.L_50:
        /*0110*/ 	.byte	0x03, 0x19
        /*0112*/ 	.short	0x0070


	//----- nvinfo : EIATTR_PARAM_CBANK
	.align		4
        /*0114*/ 	.byte	0x04, 0x0a
        /*0116*/ 	.short	(.L_52 - .L_51)
	.align		4
.L_51:
        /*0118*/ 	.word	index@(.nv.constant0._Z24sgd_update_deterministicPKiS0_PKfPfS2_S3_iS3_S2_S3_S0_fS0_Ph)
        /*011c*/ 	.short	0x0380
        /*011e*/ 	.short	0x0070


	//----- nvinfo : EIATTR_SW_WAR
	.align		4
.L_52:
        /*0120*/ 	.byte	0x04, 0x36
        /*0122*/ 	.short	(.L_54 - .L_53)
.L_53:
        /*0124*/ 	.word	0x00000008
.L_54:


//--------------------- .nv.info._Z17select_item_ownerPKiS0_S0_iPi --------------------------
	.section	.nv.info._Z17select_item_ownerPKiS0_S0_iPi,"",@"SHT_CUDA_INFO"
	.sectionflags	@""
	.align	4


	//----- nvinfo : EIATTR_CUDA_API_VERSION
	.align		4
        /*0000*/ 	.byte	0x04, 0x37
        /*0002*/ 	.short	(.L_56 - .L_55)
.L_55:
        /*0004*/ 	.word	0x00000082


	//----- nvinfo : EIATTR_KPARAM_INFO
	.align		4
.L_56:
        /*0008*/ 	.byte	0x04, 0x17
        /*000a*/ 	.short	(.L_58 - .L_57)
.L_57:
        /*000c*/ 	.word	0x00000000
        /*0010*/ 	.short	0x0004
        /*0012*/ 	.short	0x0020
        /*0014*/ 	.byte	0x00, 0xf5, 0x21, 0x00


	//----- nvinfo : EIATTR_KPARAM_INFO
	.align		4
.L_58:
        /*0018*/ 	.byte	0x04, 0x17
        /*001a*/ 	.short	(.L_60 - .L_59)
.L_59:
        /*001c*/ 	.word	0x00000000
        /*0020*/ 	.short	0x0003
        /*0022*/ 	.short	0x0018
        /*0024*/ 	.byte	0x00, 0xf0, 0x11, 0x00


	//----- nvinfo : EIATTR_KPARAM_INFO
	.align		4
.L_60:
        /*0028*/ 	.byte	0x04, 0x17
        /*002a*/ 	.short	(.L_62 - .L_61)
.L_61:
        /*002c*/ 	.word	0x00000000
        /*0030*/ 	.short	0x0002
        /*0032*/ 	.short	0x0010
        /*0034*/ 	.byte	0x00, 0xf5, 0x21, 0x00


	//----- nvinfo : EIATTR_KPARAM_INFO
	.align		4
.L_62:
        /*0038*/ 	.byte	0x04, 0x17
        /*003a*/ 	.short	(.L_64 - .L_63)
.L_63:
        /*003c*/ 	.word	0x00000000
        /*0040*/ 	.short	0x0001
        /*0042*/ 	.short	0x0008
        /*0044*/ 	.byte	0x00, 0xf5, 0x21, 0x00


	//----- nvinfo : EIATTR_KPARAM_INFO
	.align		4
.L_64:
        /*0048*/ 	.byte	0x04, 0x17
        /*004a*/ 	.short	(.L_66 - .L_65)
.L_65:
        /*004c*/ 	.word	0x00000000
        /*0050*/ 	.short	0x0000
        /*0052*/ 	.short	0x0000
        /*0054*/ 	.byte	0x00, 0xf5, 0x21, 0x00


	//----- nvinfo : EIATTR_SPARSE_MMA_MASK
	.align		4
.L_66:
        /*0058*/ 	.byte	0x03, 0x50
        /*005a*/ 	.short	0x0000


	//----- nvinfo : EIATTR_MAXREG_COUNT
	.align		4
        /*005c*/ 	.byte	0x03, 0x1b
        /*005e*/ 	.short	0x00ff


	//----- nvinfo : EIATTR_MERCURY_ISA_VERSION
	.align		4
        /*0060*/ 	.byte	0x03, 0x5f
        /*0062*/ 	.short	0x0101


	//----- nvinfo : EIATTR_VRC_CTA_INIT_COUNT
	.align		4
        /*0064*/ 	.byte	0x02, 0x4a
	.zero		1
	.zero		1


	//----- nvinfo : EIATTR_EXIT_INSTR_OFFSETS
	.align		4
        /*0068*/ 	.byte	0x04, 0x1c
        /*006a*/ 	.short	(.L_68 - .L_67)


	//   ....[0]....
.L_67:
        /*006c*/ 	.word	0x00000070


	//   ....[1]....
        /*0070*/ 	.word	0x000000e0


	//   ....[2]....
        /*0074*/ 	.word	0x00000310


	//----- nvinfo : EIATTR_CBANK_PARAM_SIZE
	.align		4
.L_68:
        /*0078*/ 	.byte	0x03, 0x19
        /*007a*/ 	.short	0x0028


	//----- nvinfo : EIATTR_PARAM_CBANK
	.align		4
        /*007c*/ 	.byte	0x04, 0x0a
        /*007e*/ 	.short	(.L_70 - .L_69)
	.align		4
.L_69:
        /*0080*/ 	.word	index@(.nv.constant0._Z17select_item_ownerPKiS0_S0_iPi)
        /*0084*/ 	.short	0x0380
        /*0086*/ 	.short	0x0028


	//----- nvinfo : EIATTR_SW_WAR
	.align		4
.L_70:
        /*0088*/ 	.byte	0x04, 0x36
        /*008a*/ 	.short	(.L_72 - .L_71)
.L_71:
        /*008c*/ 	.word	0x00000008
.L_72:


//--------------------- .nv.callgraph             --------------------------
	.section	.nv.callgraph,"",@"SHT_CUDA_CALLGRAPH"
	.align	4
	.sectionentsize	8
	.align		4
        /*0000*/ 	.word	0x00000000
	.align		4
        /*0004*/ 	.word	0xffffffff
	.align		4
        /*0008*/ 	.word	0x00000000
	.align		4
        /*000c*/ 	.word	0xfffffffe
	.align		4
        /*0010*/ 	.word	0x00000000
	.align		4
        /*0014*/ 	.word	0xfffffffd
	.align		4
        /*0018*/ 	.word	0x00000000
	.align		4
        /*001c*/ 	.word	0xfffffffc


//--------------------- .nv.constant3             --------------------------
	.section	.nv.constant3,"a",@progbits
	.align	4
.nv.constant3:
	.type		_ZN6config9n_factorsE,@object
	.size		_ZN6config9n_factorsE,(_ZN6config13learning_rateE - _ZN6config9n_factorsE)
_ZN6config9n_factorsE:
	.zero		4
	.type		_ZN6config13learning_rateE,@object
	.size		_ZN6config13learning_rateE,(_ZN6config5P_regE - _ZN6config13learning_rateE)
_ZN6config13learning_rateE:
	.zero		4
	.type		_ZN6config5P_regE,@object
	.size		_ZN6config5P_regE,(_ZN6config5Q_regE - _ZN6config5P_regE)
_ZN6config5P_regE:
	.zero		4
	.type		_ZN6config5Q_regE,@object
	.size		_ZN6config5Q_regE,(_ZN6config13user_bias_regE - _ZN6config5Q_regE)
_ZN6config5Q_regE:
	.zero		4
	.type		_ZN6config13user_bias_regE,@object
	.size		_ZN6config13user_bias_regE,(_ZN6config13item_bias_regE - _ZN6config13user_bias_regE)
_ZN6config13user_bias_regE:
	.zero		4
	.type		_ZN6config13item_bias_regE,@object
	.size		_ZN6config13item_bias_regE,(_ZN6config8is_trainE - _ZN6config13item_bias_regE)
_ZN6config13item_bias_regE:
	.zero		4
	.type		_ZN6config8is_trainE,@object
	.size		_ZN6config8is_trainE,(.L_6 - _ZN6config8is_trainE)
_ZN6config8is_trainE:
	.zero		1
.L_6:


//--------------------- .text._Z24sgd_update_deterministicPKiS0_PKfPfS2_S3_iS3_S2_S3_S0_fS0_Ph --------------------------
	.section	.text._Z24sgd_update_deterministicPKiS0_PKfPfS2_S3_iS3_S2_S3_S0_fS0_Ph,"ax",@progbits
	.align	128
        .global         _Z24sgd_update_deterministicPKiS0_PKfPfS2_S3_iS3_S2_S3_S0_fS0_Ph
        .type           _Z24sgd_update_deterministicPKiS0_PKfPfS2_S3_iS3_S2_S3_S0_fS0_Ph,@function
        .size           _Z24sgd_update_deterministicPKiS0_PKfPfS2_S3_iS3_S2_S3_S0_fS0_Ph,(.L_x_20 - _Z24sgd_update_deterministicPKiS0_PKfPfS2_S3_iS3_S2_S3_S0_fS0_Ph)
        .other          _Z24sgd_update_deterministicPKiS0_PKfPfS2_S3_iS3_S2_S3_S0_fS0_Ph,@"STO_CUDA_ENTRY STV_DEFAULT"
_Z24sgd_update_deterministicPKiS0_PKfPfS2_S3_iS3_S2_S3_S0_fS0_Ph:
.text._Z24sgd_update_deterministicPKiS0_PKfPfS2_S3_iS3_S2_S3_S0_fS0_Ph:
[----:B------:R-:W-:Y:S01]  /*0000*/  LDC R1, c[0x0][0x37c] ;  /* 0x0000df00ff017b82 */ /* 0x000fe20000000800 */
[----:B------:R-:W0:Y:S01]  /*0010*/  S2R R0, SR_CTAID.X ;  /* 0x0000000000007919 */ /* 0x000e220000002500 */
[----:B------:R-:W0:Y:S01]  /*0020*/  LDCU UR4, c[0x0][0x360] ;  /* 0x00006c00ff0477ac */ /* 0x000e220008000800 */
[----:B------:R-:W0:Y:S01]  /*0030*/  S2R R3, SR_TID.X ;  /* 0x0000000000037919 */ /* 0x000e220000002100 */
[----:B------:R-:W1:Y:S01]  /*0040*/  LDCU UR5, c[0x0][0x3b0] ;  /* 0x00007600ff0577ac */ /* 0x000e620008000800 */
[----:B0-----:R-:W-:-:S05]  /*0050*/  IMAD R0, R0, UR4, R3 ;  /* 0x0000000400007c24 */ /* 0x001fca000f8e0203 */
[----:B-1----:R-:W-:-:S13]  /*0060*/  ISETP.GE.AND P0, PT, R0, UR5, PT ;  /* 0x0000000500007c0c */ /* 0x002fda000bf06270 */
[----:B------:R-:W-:Y:S05]  /*0070*/  @P0 EXIT ;  /* 0x000000000000094d */ /* 0x000fea0003800000 */
[----:B------:R-:W0:Y:S01]  /*0080*/  LDC.64 R4, c[0x0][0x380] ;  /* 0x0000e000ff047b82 */ /* 0x000e220000000a00 */
[----:B------:R-:W1:Y:S01]  /*0090*/  LDCU.64 UR12, c[0x0][0x358] ;  /* 0x00006b00ff0c77ac */ /* 0x000e620008000a00 */
[----:B0-----:R-:W-:-:S05]  /*00a0*/  IMAD.WIDE R4, R0, 0x4, R4 ;  /* 0x0000000400047825 */ /* 0x001fca00078e0204 */
[----:B-1----:R-:W2:Y:S04]  /*00b0*/  LDG.E R2, desc[UR12][R4.64] ;  /* 0x0000000c04027981 */ /* 0x002ea8000c1e1900 */
[----:B------:R-:W2:Y:S02]  /*00c0*/  LDG.E R3, desc[UR12][R4.64+0x4] ;  /* 0x0000040c04037981 */ /* 0x000ea4000c1e1900 */
[----:B--2---:R-:W-:-:S13]  /*00d0*/  ISETP.NE.AND P0, PT, R3, R2, PT ;  /* 0x000000020300720c */ /* 0x004fda0003f05270 */
[----:B------:R-:W-:Y:S05]  /*00e0*/  @!P0 EXIT ;  /* 0x000000000000894d */ /* 0x000fea0003800000 */
[----:B------:R-:W0:Y:S01]  /*00f0*/  LDC.64 R4, c[0x0][0x3d0] ;  /* 0x0000f400ff047b82 */ /* 0x000e220000000a00 */
[----:B------:R-:W-:Y:S01]  /*0100*/  IADD3 R3, PT, PT, -R2, R3, RZ ;  /* 0x0000000302037210 */ /* 0x000fe20007ffe1ff */
[----:B------:R-:W1:Y:S06]  /*0110*/  LDCU UR4, c[0x0][0x3d8] ;  /* 0x00007b00ff0477ac */ /* 0x000e6c0008000800 */
[----:B------:R-:W2:Y:S08]  /*0120*/  LDC.64 R12, c[0x0][0x3c0] ;  /* 0x0000f000ff0c7b82 */ /* 0x000eb00000000a00 */
[----:B------:R-:W3:Y:S01]  /*0130*/  LDC.64 R14, c[0x0][0x390] ;  /* 0x0000e400ff0e7b82 */ /* 0x000ee20000000a00 */
[----:B0-----:R-:W-:-:S06]  /*0140*/  IMAD.WIDE R4, R0, 0x4, R4 ;  /* 0x0000000400047825 */ /* 0x001fcc00078e0204 */
[----:B------:R0:W4:Y:S01]  /*0150*/  LDG.E R4, desc[UR12][R4.64] ;  /* 0x0000000c04047981 */ /* 0x000122000c1e1900 */
[-C--:B------:R-:W-:Y:S02]  /*0160*/  IABS R10, R3.reuse ;  /* 0x00000003000a7213 */ /* 0x080fe40000000000 */
[----:B------:R-:W-:Y:S02]  /*0170*/  IABS R11, R3 ;  /* 0x00000003000b7213 */ /* 0x000fe40000000000 */
[----:B------:R-:W1:Y:S02]  /*0180*/  I2F.RP R8, R10 ;  /* 0x0000000a00087306 */ /* 0x000e640000209400 */
[----:B------:R-:W-:-:S06]  /*0190*/  IADD3 R11, PT, PT, RZ, -R11, RZ ;  /* 0x8000000bff0b7210 */ /* 0x000fcc0007ffe0ff */
[----:B-1----:R-:W1:Y:S02]  /*01a0*/  MUFU.RCP R8, R8 ;  /* 0x0000000800087308 */ /* 0x002e640000001000 */
[----:B-1----:R-:W-:-:S06]  /*01b0*/  IADD3 R6, PT, PT, R8, 0xffffffe, RZ ;  /* 0x0ffffffe08067810 */ /* 0x002fcc0007ffe0ff */
[----:B------:R1:W2:Y:S02]  /*01c0*/  F2I.FTZ.U32.TRUNC.NTZ R7, R6 ;  /* 0x0000000600077305 */ /* 0x0002a4000021f000 */
[----:B-1----:R-:W-:Y:S01]  /*01d0*/  HFMA2 R6, -RZ, RZ, 0, 0 ;  /* 0x00000000ff067431 */ /* 0x002fe200000001ff */
[----:B--2---:R-:W-:-:S05]  /*01e0*/  IADD3 R9, PT, PT, RZ, -R7, RZ ;  /* 0x80000007ff097210 */ /* 0x004fca0007ffe0ff */
[----:B0-----:R-:W-:-:S04]  /*01f0*/  IMAD R5, R9, R10, RZ ;  /* 0x0000000a09057224 */ /* 0x001fc800078e02ff */
[----:B------:R-:W-:Y:S01]  /*0200*/  IMAD.HI.U32 R7, R7, R5, R6 ;  /* 0x0000000507077227 */ /* 0x000fe200078e0006 */
[----:B------:R-:W-:Y:S02]  /*0210*/  MOV R5, R11 ;  /* 0x0000000b00057202 */ /* 0x000fe40000000f00 */
[----:B----4-:R-:W-:Y:S02]  /*0220*/  IABS R8, R4 ;  /* 0x0000000400087213 */ /* 0x010fe40000000000 */
[----:B------:R-:W-:-:S03]  /*0230*/  ISETP.GE.AND P2, PT, R4, RZ, PT ;  /* 0x000000ff0400720c */ /* 0x000fc60003f46270 */
[----:B------:R-:W-:-:S04]  /*0240*/  IMAD.HI.U32 R7, R7, R8, RZ ;  /* 0x0000000807077227 */ /* 0x000fc800078e00ff */
[----:B------:R-:W-:Y:S02]  /*0250*/  IMAD R5, R7, R5, R8 ;  /* 0x0000000507057224 */ /* 0x000fe400078e0208 */
[----:B------:R-:W0:Y:S03]  /*0260*/  LDC.64 R6, c[0x0][0x388] ;  /* 0x0000e200ff067b82 */ /* 0x000e260000000a00 */
[----:B------:R-:W-:-:S13]  /*0270*/  ISETP.GT.U32.AND P0, PT, R10, R5, PT ;  /* 0x000000050a00720c */ /* 0x000fda0003f04070 */
[----:B------:R-:W-:Y:S02]  /*0280*/  @!P0 IADD3 R5, PT, PT, R5, -R10, RZ ;  /* 0x8000000a05058210 */ /* 0x000fe40007ffe0ff */
[----:B------:R-:W-:Y:S02]  /*0290*/  ISETP.NE.AND P0, PT, R3, RZ, PT ;  /* 0x000000ff0300720c */ /* 0x000fe40003f05270 */
[----:B------:R-:W-:-:S13]  /*02a0*/  ISETP.GT.U32.AND P1, PT, R10, R5, PT ;  /* 0x000000050a00720c */ /* 0x000fda0003f24070 */
[----:B------:R-:W-:Y:S02]  /*02b0*/  @!P1 IADD3 R5, PT, PT, R5, -R10, RZ ;  /* 0x8000000a05059210 */ /* 0x000fe40007ffe0ff */
[----:B------:R-:W1:Y:S02]  /*02c0*/  LDC.64 R10, c[0x0][0x3b8] ;  /* 0x0000ee00ff0a7b82 */ /* 0x000e640000000a00 */
[----:B------:R-:W-:Y:S02]  /*02d0*/  @!P2 IADD3 R5, PT, PT, -R5, RZ, RZ ;  /* 0x000000ff0505a210 */ /* 0x000fe40007ffe1ff */
[----:B------:R-:W-:-:S04]  /*02e0*/  @!P0 LOP3.LUT R5, RZ, R3, RZ, 0x33, !PT ;  /* 0x00000003ff058212 */ /* 0x000fc800078e33ff */
[----:B------:R-:W-:-:S05]  /*02f0*/  IADD3 R5, PT, PT, R2, R5, RZ ;  /* 0x0000000502057210 */ /* 0x000fca0007ffe0ff */
[----:B0-----:R-:W-:-:S05]  /*0300*/  IMAD.WIDE R6, R5, 0x4, R6 ;  /* 0x0000000405067825 */ /* 0x001fca00078e0206 */
[----:B------:R-:W2:Y:S01]  /*0310*/  LDG.E R2, desc[UR12][R6.64] ;  /* 0x0000000c06027981 */ /* 0x000ea2000c1e1900 */
[----:B-1----:R-:W-:-:S05]  /*0320*/  IMAD.WIDE R10, R0, 0x4, R10 ;  /* 0x00000004000a7825 */ /* 0x002fca00078e020a */
[----:B------:R-:W4:Y:S01]  /*0330*/  LDG.E R3, desc[UR12][R10.64] ;  /* 0x0000000c0a037981 */ /* 0x000f22000c1e1900 */
[----:B---3--:R-:W-:Y:S02]  /*0340*/  IMAD.WIDE R14, R5, 0x4, R14 ;  /* 0x00000004050e7825 */ /* 0x008fe400078e020e */
[----:B------:R-:W0:Y:S03]  /*0350*/  LDC R5, c[0x3][RZ] ;  /* 0x00c00000ff057b82 */ /* 0x000e260000000800 */
[----:B------:R1:W5:Y:S01]  /*0360*/  LDG.E R9, desc[UR12][R14.64] ;  /* 0x0000000c0e097981 */ /* 0x000362000c1e1900 */
[----:B--2---:R-:W-:-:S05]  /*0370*/  IMAD.WIDE R12, R2, 0x4, R12 ;  /* 0x00000004020c7825 */ /* 0x004fca00078e020c */
[----:B------:R-:W2:Y:S01]  /*0380*/  LDG.E R4, desc[UR12][R12.64] ;  /* 0x0000000c0c047981 */ /* 0x000ea2000c1e1900 */
[----:B0-----:R-:W-:Y:S01]  /*0390*/  ISETP.GE.AND P1, PT, R5, 0x1, PT ;  /* 0x000000010500780c */ /* 0x001fe20003f26270 */
[-C--:B------:R-:W-:Y:S02]  /*03a0*/  IMAD R6, R0, R5.reuse, RZ ;  /* 0x0000000500067224 */ /* 0x080fe400078e02ff */
[----:B----4-:R-:W-:Y:S01]  /*03b0*/  FADD R17, R3, UR4 ;  /* 0x0000000403117e21 */ /* 0x010fe20008000000 */
[----:B------:R-:W-:-:S03]  /*03c0*/  IMAD R7, R2, R5, RZ ;  /* 0x0000000502077224 */ /* 0x000fc600078e02ff */
[----:B--2---:R-:W-:-:S06]  /*03d0*/  FADD R8, R4, R17 ;  /* 0x0000001104087221 */ /* 0x004fcc0000000000 */
[----:B-1----:R-:W-:Y:S05]  /*03e0*/  @!P1 BRA `(.L_x_0) ;  /* 0x0000000400cc9947 */ /* 0x002fea0003800000 */
[C---:B------:R-:W-:Y:S02]  /*03f0*/  ISETP.GE.U32.AND P2, PT, R5.reuse, 0x8, PT ;  /* 0x000000080500780c */ /* 0x040fe40003f46070 */
[----:B------:R-:W-:Y:S02]  /*0400*/  LOP3.LUT R23, R5, 0x7, RZ, 0xc0, !PT ;  /* 0x0000000705177812 */ /* 0x000fe400078ec0ff */
[----:B------:R-:W-:Y:S02]  /*0410*/  SHF.R.S32.HI R21, RZ, 0x1f, R6 ;  /* 0x0000001fff157819 */ /* 0x000fe40000011406 */
[----:B------:R-:W-:Y:S02]  /*0420*/  ISETP.NE.AND P0, PT, R23, RZ, PT ;  /* 0x000000ff1700720c */ /* 0x000fe40003f05270 */
[----:B------:R-:W-:Y:S02]  /*0430*/  MOV R20, RZ ;  /* 0x000000ff00147202 */ /* 0x000fe40000000f00 */
[----:B------:R-:W-:-:S03]  /*0440*/  SHF.R.S32.HI R22, RZ, 0x1f, R7 ;  /* 0x0000001fff167819 */ /* 0x000fc60000011407 */
[----:B------:R-:W-:Y:S06]  /*0450*/  @!P2 BRA `(.L_x_1) ;  /* 0x0000000000b8a947 */ /* 0x000fec0003800000 */
[----:B------:R-:W0:Y:S01]  /*0460*/  LDCU.64 UR4, c[0x0][0x3a0] ;  /* 0x00007400ff0477ac */ /* 0x000e220008000a00 */
[----:B------:R-:W-:Y:S01]  /*0470*/  LOP3.LUT R20, R5, 0x7ffffff8, RZ, 0xc0, !PT ;  /* 0x7ffffff805147812 */ /* 0x000fe200078ec0ff */
[----:B------:R-:W1:Y:S03]  /*0480*/  LDCU.64 UR6, c[0x0][0x398] ;  /* 0x00007300ff0677ac */ /* 0x000e660008000a00 */
[----:B------:R-:W-:Y:S02]  /*0490*/  IADD3 R16, PT, PT, -R20, RZ, RZ ;  /* 0x000000ff14107210 */ /* 0x000fe40007ffe1ff */
[----:B0-----:R-:W-:Y:S02]  /*04a0*/  LEA R17, P2, R7, UR4, 0x2 ;  /* 0x0000000407117c11 */ /* 0x001fe4000f8410ff */
[----:B-1----:R-:W-:Y:S02]  /*04b0*/  LEA R24, P4, R6, UR6, 0x2 ;  /* 0x0000000606187c11 */ /* 0x002fe4000f8810ff */
[----:B------:R-:W-:-:S02]  /*04c0*/  IADD3 R17, P3, PT, R17, 0x10, RZ ;  /* 0x0000001011117810 */ /* 0x000fc40007f7e0ff */
[----:B------:R-:W-:Y:S02]  /*04d0*/  IADD3 R24, P5, PT, R24, 0x10, RZ ;  /* 0x0000001018187810 */ /* 0x000fe40007fbe0ff */
[----:B------:R-:W-:Y:S02]  /*04e0*/  LEA.HI.X R26, R7, UR5, R22, 0x2, P2 ;  /* 0x00000005071a7c11 */ /* 0x000fe400090f1416 */
[----:B------:R-:W-:Y:S02]  /*04f0*/  LEA.HI.X R13, R6, UR7, R21, 0x2, P4 ;  /* 0x00000007060d7c11 */ /* 0x000fe4000a0f1415 */
[----:B------:R-:W-:Y:S02]  /*0500*/  IADD3.X R26, PT, PT, RZ, R26, RZ, P3, !PT ;  /* 0x0000001aff1a7210 */ /* 0x000fe40001ffe4ff */
[----:B------:R-:W-:-:S07]  /*0510*/  IADD3.X R13, PT, PT, RZ, R13, RZ, P5, !PT ;  /* 0x0000000dff0d7210 */ /* 0x000fce0002ffe4ff */
.L_x_2:
[----:B------:R-:W-:Y:S02]  /*0520*/  MOV R14, R17 ;  /* 0x00000011000e7202 */ /* 0x000fe40000000f00 */
[----:B------:R-:W-:Y:S02]  /*0530*/  MOV R15, R26 ;  /* 0x0000001a000f7202 */ /* 0x000fe40000000f00 */
[----:B------:R-:W-:-:S03]  /*0540*/  MOV R12, R24 ;  /* 0x00000018000c7202 */ /* 0x000fc60000000f00 */
[----:B------:R-:W2:Y:S04]  /*0550*/  LDG.E R17, desc[UR12][R14.64+-0x10] ;  /* 0xfffff00c0e117981 */ /* 0x000ea8000c1e1900 */
[----:B------:R-:W2:Y:S04]  /*0560*/  LDG.E R18, desc[UR12][R12.64+-0x10] ;  /* 0xfffff00c0c127981 */ /* 0x000ea8000c1e1900 */
[----:B------:R-:W3:Y:S04]  /*0570*/  LDG.E R19, desc[UR12][R14.64+-0xc] ;  /* 0xfffff40c0e137981 */ /* 0x000ee8000c1e1900 */
[----:B------:R-:W3:Y:S04]  /*0580*/  LDG.E R24, desc[UR12][R12.64+-0xc] ;  /* 0xfffff40c0c187981 */ /* 0x000ee8000c1e1900 */
[----:B------:R-:W4:Y:S04]  /*0590*/  LDG.E R25, desc[UR12][R14.64+-0x8] ;  /* 0xfffff80c0e197981 */ /* 0x000f28000c1e1900 */
[----:B------:R-:W4:Y:S01]  /*05a0*/  LDG.E R26, desc[UR12][R12.64+-0x8] ;  /* 0xfffff80c0c1a7981 */ /* 0x000f22000c1e1900 */
[----:B--2---:R-:W-:-:S03]  /*05b0*/  FFMA R18, R17, R18, R8 ;  /* 0x0000001211127223 */ /* 0x004fc60000000008 */
[----:B------:R-:W2:Y:S04]  /*05c0*/  LDG.E R8, desc[UR12][R14.64+-0x4] ;  /* 0xfffffc0c0e087981 */ /* 0x000ea8000c1e1900 */
[----:B------:R-:W2:Y:S01]  /*05d0*/  LDG.E R17, desc[UR12][R12.64+-0x4] ;  /* 0xfffffc0c0c117981 */ /* 0x000ea2000c1e1900 */
[----:B---3--:R-:W-:-:S03]  /*05e0*/  FFMA R24, R19, R24, R18 ;  /* 0x0000001813187223 */ /* 0x008fc60000000012 */
[----:B------:R-:W3:Y:S04]  /*05f0*/  LDG.E R18, desc[UR12][R14.64] ;  /* 0x0000000c0e127981 */ /* 0x000ee8000c1e1900 */
[----:B------:R-:W3:Y:S01]  /*0600*/  LDG.E R19, desc[UR12][R12.64] ;  /* 0x0000000c0c137981 */ /* 0x000ee2000c1e1900 */
[----:B----4-:R-:W-:-:S03]  /*0610*/  FFMA R25, R25, R26, R24 ;  /* 0x0000001a19197223 */ /* 0x010fc60000000018 */
[----:B------:R-:W4:Y:S04]  /*0620*/  LDG.E R24, desc[UR12][R14.64+0x4] ;  /* 0x0000040c0e187981 */ /* 0x000f28000c1e1900 */
[----:B------:R-:W4:Y:S01]  /*0630*/  LDG.E R26, desc[UR12][R12.64+0x4] ;  /* 0x0000040c0c1a7981 */ /* 0x000f22000c1e1900 */
[----:B--2---:R-:W-:-:S03]  /*0640*/  FFMA R25, R8, R17, R25 ;  /* 0x0000001108197223 */ /* 0x004fc60000000019 */
[----:B------:R-:W2:Y:S04]  /*0650*/  LDG.E R8, desc[UR12][R14.64+0x8] ;  /* 0x0000080c0e087981 */ /* 0x000ea8000c1e1900 */
[----:B------:R-:W2:Y:S01]  /*0660*/  LDG.E R17, desc[UR12][R12.64+0x8] ;  /* 0x0000080c0c117981 */ /* 0x000ea2000c1e1900 */
[----:B---3--:R-:W-:-:S03]  /*0670*/  FFMA R25, R18, R19, R25 ;  /* 0x0000001312197223 */ /* 0x008fc60000000019 */
[----:B------:R-:W3:Y:S04]  /*0680*/  LDG.E R18, desc[UR12][R14.64+0xc] ;  /* 0x00000c0c0e127981 */ /* 0x000ee8000c1e1900 */
[----:B------:R0:W3:Y:S01]  /*0690*/  LDG.E R19, desc[UR12][R12.64+0xc] ;  /* 0x00000c0c0c137981 */ /* 0x0000e2000c1e1900 */
[----:B------:R-:W-:-:S04]  /*06a0*/  IADD3 R16, PT, PT, R16, 0x8, RZ ;  /* 0x0000000810107810 */ /* 0x000fc80007ffe0ff */
[----:B------:R-:W-:Y:S01]  /*06b0*/  ISETP.NE.AND P2, PT, R16, RZ, PT ;  /* 0x000000ff1000720c */ /* 0x000fe20003f45270 */
[----:B----4-:R-:W-:Y:S01]  /*06c0*/  FFMA R25, R24, R26, R25 ;  /* 0x0000001a18197223 */ /* 0x010fe20000000019 */
[----:B------:R-:W-:-:S04]  /*06d0*/  IADD3 R24, P4, PT, R12, 0x20, RZ ;  /* 0x000000200c187810 */ /* 0x000fc80007f9e0ff */
[----:B0-----:R-:W-:Y:S01]  /*06e0*/  IADD3.X R13, PT, PT, RZ, R13, RZ, P4, !PT ;  /* 0x0000000dff0d7210 */ /* 0x001fe200027fe4ff */
[----:B--2---:R-:W-:Y:S01]  /*06f0*/  FFMA R25, R8, R17, R25 ;  /* 0x0000001108197223 */ /* 0x004fe20000000019 */
[----:B------:R-:W-:-:S04]  /*0700*/  IADD3 R17, P3, PT, R14, 0x20, RZ ;  /* 0x000000200e117810 */ /* 0x000fc80007f7e0ff */
[----:B------:R-:W-:Y:S01]  /*0710*/  IADD3.X R26, PT, PT, RZ, R15, RZ, P3, !PT ;  /* 0x0000000fff1a7210 */ /* 0x000fe20001ffe4ff */
[----:B---3--:R-:W-:Y:S01]  /*0720*/  FFMA R8, R18, R19, R25 ;  /* 0x0000001312087223 */ /* 0x008fe20000000019 */
[----:B------:R-:W-:Y:S07]  /*0730*/  @P2 BRA `(.L_x_2) ;  /* 0xfffffffc00782947 */ /* 0x000fee000383ffff */
.L_x_1:
[----:B------:R-:W-:Y:S05]  /*0740*/  @!P0 BRA `(.L_x_0) ;  /* 0x0000000000f48947 */ /* 0x000fea0003800000 */
[----:B------:R-:W-:Y:S02]  /*0750*/  ISETP.GE.U32.AND P2, PT, R23, 0x4, PT ;  /* 0x000000041700780c */ /* 0x000fe40003f46070 */
[----:B------:R-:W-:-:S04]  /*0760*/  LOP3.LUT R25, R5, 0x3, RZ, 0xc0, !PT ;  /* 0x0000000305197812 */ /* 0x000fc800078ec0ff */
[----:B------:R-:W-:-:S07]  /*0770*/  ISETP.NE.AND P0, PT, R25, RZ, PT ;  /* 0x000000ff1900720c */ /* 0x000fce0003f05270 */
[----:B------:R-:W-:Y:S06]  /*0780*/  @!P2 BRA `(.L_x_3) ;  /* 0x00000000005ca947 */ /* 0x000fec0003800000 */
[----:B------:R-:W0:Y:S01]  /*0790*/  LDCU.64 UR4, c[0x0][0x3a0] ;  /* 0x00007400ff0477ac */ /* 0x000e220008000a00 */
[----:B------:R-:W-:Y:S02]  /*07a0*/  IADD3 R15, P2, PT, R20, R7, RZ ;  /* 0x00000007140f7210 */ /* 0x000fe40007f5e0ff */
[----:B------:R-:W-:Y:S01]  /*07b0*/  IADD3 R13, P3, PT, R6, R20, RZ ;  /* 0x00000014060d7210 */ /* 0x000fe20007f7e0ff */
[----:B------:R-:W1:Y:S01]  /*07c0*/  LDCU.64 UR6, c[0x0][0x398] ;  /* 0x00007300ff0677ac */ /* 0x000e620008000a00 */
[----:B------:R-:W-:Y:S02]  /*07d0*/  IADD3.X R18, PT, PT, RZ, R22, RZ, P2, !PT ;  /* 0x00000016ff127210 */ /* 0x000fe400017fe4ff */
[----:B------:R-:W-:Y:S02]  /*07e0*/  IADD3.X R16, PT, PT, RZ, R21, RZ, P3, !PT ;  /* 0x00000015ff107210 */ /* 0x000fe40001ffe4ff */
[----:B0-----:R-:W-:Y:S02]  /*07f0*/  LEA R14, P2, R15, UR4, 0x2 ;  /* 0x000000040f0e7c11 */ /* 0x001fe4000f8410ff */
[----:B-1----:R-:W-:-:S02]  /*0800*/  LEA R12, P3, R13, UR6, 0x2 ;  /* 0x000000060d0c7c11 */ /* 0x002fc4000f8610ff */
[----:B------:R-:W-:Y:S02]  /*0810*/  LEA.HI.X R15, R15, UR5, R18, 0x2, P2 ;  /* 0x000000050f0f7c11 */ /* 0x000fe400090f1412 */
[----:B------:R-:W-:-:S03]  /*0820*/  LEA.HI.X R13, R13, UR7, R16, 0x2, P3 ;  /* 0x000000070d0d7c11 */ /* 0x000fc600098f1410 */
[----:B------:R-:W2:Y:S04]  /*0830*/  LDG.E R17, desc[UR12][R14.64] ;  /* 0x0000000c0e117981 */ /* 0x000ea8000c1e1900 */
[----:B------:R-:W2:Y:S04]  /*0840*/  LDG.E R16, desc[UR12][R12.64] ;  /* 0x0000000c0c107981 */ /* 0x000ea8000c1e1900 */
[----:B------:R-:W3:Y:S04]  /*0850*/  LDG.E R19, desc[UR12][R14.64+0x4] ;  /* 0x0000040c0e137981 */ /* 0x000ee8000c1e1900 */
[----:B------:R-:W3:Y:S04]  /*0860*/  LDG.E R18, desc[UR12][R12.64+0x4] ;  /* 0x0000040c0c127981 */ /* 0x000ee8000c1e1900 */
[----:B------:R-:W4:Y:S04]  /*0870*/  LDG.E R23, desc[UR12][R14.64+0x8] ;  /* 0x0000080c0e177981 */ /* 0x000f28000c1e1900 */
[----:B------:R-:W4:Y:S04]  /*0880*/  LDG.E R24, desc[UR12][R12.64+0x8] ;  /* 0x0000080c0c187981 */ /* 0x000f28000c1e1900 */
[----:B------:R-:W4:Y:S04]  /*0890*/  LDG.E R27, desc[UR12][R14.64+0xc] ;  /* 0x00000c0c0e1b7981 */ /* 0x000f28000c1e1900 */
[----:B------:R-:W4:Y:S01]  /*08a0*/  LDG.E R26, desc[UR12][R12.64+0xc] ;  /* 0x00000c0c0c1a7981 */ /* 0x000f22000c1e1900 */
[----:B------:R-:W-:Y:S01]  /*08b0*/  IADD3 R20, PT, PT, R20, 0x4, RZ ;  /* 0x0000000414147810 */ /* 0x000fe20007ffe0ff */
[----:B--2---:R-:W-:-:S04]  /*08c0*/  FFMA R16, R17, R16, R8 ;  /* 0x0000001011107223 */ /* 0x004fc80000000008 */
[----:B---3--:R-:W-:-:S04]  /*08d0*/  FFMA R16, R19, R18, R16 ;  /* 0x0000001213107223 */ /* 0x008fc80000000010 */
[----:B----4-:R-:W-:-:S04]  /*08e0*/  FFMA R16, R23, R24, R16 ;  /* 0x0000001817107223 */ /* 0x010fc80000000010 */
[----:B------:R-:W-:-:S07]  /*08f0*/  FFMA R8, R27, R26, R16 ;  /* 0x0000001a1b087223 */ /* 0x000fce0000000010 */
.L_x_3:
[----:B------:R-:W-:Y:S05]  /*0900*/  @!P0 BRA `(.L_x_0) ;  /* 0x0000000000848947 */ /* 0x000fea0003800000 */
[----:B------:R-:W-:Y:S02]  /*0910*/  ISETP.NE.AND P2, PT, R25, 0x1, PT ;  /* 0x000000011900780c */ /* 0x000fe40003f45270 */
[----:B------:R-:W-:-:S04]  /*0920*/  LOP3.LUT R12, R5, 0x1, RZ, 0xc0, !PT ;  /* 0x00000001050c7812 */ /* 0x000fc800078ec0ff */
[----:B------:R-:W-:-:S07]  /*0930*/  ISETP.NE.U32.AND P0, PT, R12, 0x1, PT ;  /* 0x000000010c00780c */ /* 0x000fce0003f05070 */
[----:B------:R-:W0:Y:S01]  /*0940*/  @P2 LDC.64 R16, c[0x0][0x3a0] ;  /* 0x0000e800ff102b82 */ /* 0x000e220000000a00 */
[----:B------:R-:W-:-:S04]  /*0950*/  @P2 IADD3 R23, P3, PT, R20, R7, RZ ;  /* 0x0000000714172210 */ /* 0x000fc80007f7e0ff */
[----:B------:R-:W-:-:S03]  /*0960*/  @P2 IADD3.X R24, PT, PT, RZ, R22, RZ, P3, !PT ;  /* 0x00000016ff182210 */ /* 0x000fc60001ffe4ff */
[----:B------:R-:W1:Y:S08]  /*0970*/  @P2 LDC.64 R12, c[0x0][0x398] ;  /* 0x0000e600ff0c2b82 */ /* 0x000e700000000a00 */
[----:B------:R-:W2:Y:S08]  /*0980*/  @!P0 LDC.64 R18, c[0x0][0x3a0] ;  /* 0x0000e800ff128b82 */ /* 0x000eb00000000a00 */
[----:B------:R-:W3:Y:S01]  /*0990*/  @!P0 LDC.64 R14, c[0x0][0x398] ;  /* 0x0000e600ff0e8b82 */ /* 0x000ee20000000a00 */
[----:B0-----:R-:W-:-:S04]  /*09a0*/  @P2 LEA R16, P3, R23, R16, 0x2 ;  /* 0x0000001017102211 */ /* 0x001fc800078610ff */
[----:B------:R-:W-:Y:S02]  /*09b0*/  @P2 LEA.HI.X R17, R23, R17, R24, 0x2, P3 ;  /* 0x0000001117112211 */ /* 0x000fe400018f1418 */
[----:B------:R-:W-:Y:S02]  /*09c0*/  @P2 IADD3 R24, P3, PT, R6, R20, RZ ;  /* 0x0000001406182210 */ /* 0x000fe40007f7e0ff */
[----:B------:R-:W-:Y:S02]  /*09d0*/  @P2 IADD3 R20, PT, PT, R20, 0x2, RZ ;  /* 0x0000000214142810 */ /* 0x000fe40007ffe0ff */
[----:B------:R-:W-:Y:S02]  /*09e0*/  @P2 IADD3.X R25, PT, PT, RZ, R21, RZ, P3, !PT ;  /* 0x00000015ff192210 */ /* 0x000fe40001ffe4ff */
[----:B-1----:R-:W-:Y:S02]  /*09f0*/  @P2 LEA R12, P4, R24, R12, 0x2 ;  /* 0x0000000c180c2211 */ /* 0x002fe400078810ff */
[----:B------:R-:W-:-:S02]  /*0a00*/  @!P0 IADD3 R23, P3, PT, R20, R7, RZ ;  /* 0x0000000714178210 */ /* 0x000fc40007f7e0ff */
[----:B------:R-:W-:Y:S02]  /*0a10*/  @P2 LEA.HI.X R13, R24, R13, R25, 0x2, P4 ;  /* 0x0000000d180d2211 */ /* 0x000fe400020f1419 */
[----:B------:R-:W-:Y:S02]  /*0a20*/  @!P0 IADD3.X R22, PT, PT, RZ, R22, RZ, P3, !PT ;  /* 0x00000016ff168210 */ /* 0x000fe40001ffe4ff */
[C---:B--2---:R-:W-:Y:S02]  /*0a30*/  @!P0 LEA R18, P3, R23.reuse, R18, 0x2 ;  /* 0x0000001217128211 */ /* 0x044fe400078610ff */
[----:B------:R-:W-:Y:S02]  /*0a40*/  @!P0 IADD3 R20, P4, PT, R6, R20, RZ ;  /* 0x0000001406148210 */ /* 0x000fe40007f9e0ff */
[----:B------:R-:W-:Y:S02]  /*0a50*/  @!P0 LEA.HI.X R19, R23, R19, R22, 0x2, P3 ;  /* 0x0000001317138211 */ /* 0x000fe400018f1416 */
[----:B------:R-:W-:Y:S01]  /*0a60*/  @!P0 IADD3.X R21, PT, PT, RZ, R21, RZ, P4, !PT ;  /* 0x00000015ff158210 */ /* 0x000fe200027fe4ff */
[----:B------:R-:W2:Y:S01]  /*0a70*/  @P2 LDG.E R23, desc[UR12][R16.64] ;  /* 0x0000000c10172981 */ /* 0x000ea2000c1e1900 */
[----:B---3--:R-:W-:-:S03]  /*0a80*/  @!P0 LEA R14, P3, R20, R14, 0x2 ;  /* 0x0000000e140e8211 */ /* 0x008fc600078610ff */
[----:B------:R-:W2:Y:S01]  /*0a90*/  @P2 LDG.E R22, desc[UR12][R12.64] ;  /* 0x0000000c0c162981 */ /* 0x000ea2000c1e1900 */
[----:B------:R-:W-:-:S03]  /*0aa0*/  @!P0 LEA.HI.X R15, R20, R15, R21, 0x2, P3 ;  /* 0x0000000f140f8211 */ /* 0x000fc600018f1415 */
[----:B------:R-:W3:Y:S04]  /*0ab0*/  @P2 LDG.E R21, desc[UR12][R16.64+0x4] ;  /* 0x0000040c10152981 */ /* 0x000ee8000c1e1900 */
[----:B------:R-:W3:Y:S04]  /*0ac0*/  @P2 LDG.E R20, desc[UR12][R12.64+0x4] ;  /* 0x0000040c0c142981 */ /* 0x000ee8000c1e1900 */
[----:B------:R-:W4:Y:S04]  /*0ad0*/  @!P0 LDG.E R19, desc[UR12][R18.64] ;  /* 0x0000000c12138981 */ /* 0x000f28000c1e1900 */
[----:B------:R-:W4:Y:S01]  /*0ae0*/  @!P0 LDG.E R14, desc[UR12][R14.64] ;  /* 0x0000000c0e0e8981 */ /* 0x000f22000c1e1900 */
[----:B--2---:R-:W-:-:S04]  /*0af0*/  @P2 FFMA R22, R23, R22, R8 ;  /* 0x0000001617162223 */ /* 0x004fc80000000008 */
[----:B---3--:R-:W-:-:S04]  /*0b00*/  @P2 FFMA R8, R21, R20, R22 ;  /* 0x0000001415082223 */ /* 0x008fc80000000016 */
[----:B----4-:R-:W-:-:S07]  /*0b10*/  @!P0 FFMA R8, R19, R14, R8 ;  /* 0x0000000e13088223 */ /* 0x010fce0000000008 */
.L_x_0:
[----:B-----5:R-:W-:Y:S01]  /*0b20*/  FADD R8, R9, -R8 ;  /* 0x8000000809087221 */ /* 0x020fe20000000000 */
[----:B------:R-:W-:Y:S06]  /*0b30*/  @!P1 BRA `(.L_x_4) ;  /* 0x0000001000089947 */ /* 0x000fec0003800000 */
[C---:B------:R-:W-:Y:S01]  /*0b40*/  ISETP.GE.U32.AND P0, PT, R5.reuse, 0x4, PT ;  /* 0x000000040500780c */ /* 0x040fe20003f06070 */
[----:B------:R-:W-:Y:S01]  /*0b50*/  HFMA2 R20, -RZ, RZ, 0, 0 ;  /* 0x00000000ff147431 */ /* 0x000fe200000001ff */
[----:B------:R-:W-:-:S11]  /*0b60*/  LOP3.LUT R9, R5, 0x3, RZ, 0xc0, !PT ;  /* 0x0000000305097812 */ /* 0x000fd600078ec0ff */
[----:B------:R-:W-:Y:S05]  /*0b70*/  @!P0 BRA `(.L_x_5) ;  /* 0x0000000c00a08947 */ /* 0x000fea0003800000 */
[----:B------:R-:W-:Y:S01]  /*0b80*/  LOP3.LUT R20, R5, 0x7ffffffc, RZ, 0xc0, !PT ;  /* 0x7ffffffc05147812 */ /* 0x000fe200078ec0ff */
[----:B------:R-:W0:Y:S01]  /*0b90*/  LDCU UR7, c[0x3][0x4] ;  /* 0x00c00080ff0777ac */ /* 0x000e220008000800 */
[----:B------:R-:W-:Y:S02]  /*0ba0*/  MOV R23, R7 ;  /* 0x0000000700177202 */ /* 0x000fe40000000f00 */
[----:B------:R-:W-:Y:S01]  /*0bb0*/  IADD3 R22, PT, PT, -R20, RZ, RZ ;  /* 0x000000ff14167210 */ /* 0x000fe20007ffe1ff */
[----:B------:R-:W1:Y:S01]  /*0bc0*/  LDCU UR6, c[0x3][0x8] ;  /* 0x00c00100ff0677ac */ /* 0x000e620008000800 */
[----:B------:R-:W-:Y:S02]  /*0bd0*/  MOV R21, R6 ;  /* 0x0000000600157202 */ /* 0x000fe40000000f00 */
[----:B------:R-:W-:-:S13]  /*0be0*/  ISETP.GE.AND P0, PT, R22, RZ, PT ;  /* 0x000000ff1600720c */ /* 0x000fda0003f06270 */
[----:B0-----:R-:W-:Y:S05]  /*0bf0*/  @P0 BRA `(.L_x_6) ;  /* 0x0000000800fc0947 */ /* 0x001fea0003800000 */
[----:B------:R-:W-:Y:S02]  /*0c00*/  IADD3 R12, PT, PT, -R22, RZ, RZ ;  /* 0x000000ff160c7210 */ /* 0x000fe40007ffe1ff */
[----:B------:R-:W-:Y:S02]  /*0c10*/  PLOP3.LUT P0, PT, PT, PT, PT, 0x80, 0x8 ;  /* 0x000000000008781c */ /* 0x000fe40003f0f070 */
[----:B------:R-:W-:-:S13]  /*0c20*/  ISETP.GT.AND P2, PT, R12, 0xc, PT ;  /* 0x0000000c0c00780c */ /* 0x000fda0003f44270 */
[----:B------:R-:W-:Y:S05]  /*0c30*/  @!P2 BRA `(.L_x_7) ;  /* 0x0000000400e0a947 */ /* 0x000fea0003800000 */
[----:B------:R-:W-:Y:S01]  /*0c40*/  PLOP3.LUT P0, PT, PT, PT, PT, 0x8, 0x80 ;  /* 0x000000000080781c */ /* 0x000fe20003f0e170 */
[----:B------:R-:W0:Y:S01]  /*0c50*/  LDCU UR5, c[0x3][0x4] ;  /* 0x00c00080ff0577ac */ /* 0x000e220008000800 */
[----:B------:R-:W2:Y:S11]  /*0c60*/  LDCU UR4, c[0x3][0x8] ;  /* 0x00c00100ff0477ac */ /* 0x000eb60008000800 */
.L_x_8:
[----:B----4-:R-:W3:Y:S08]  /*0c70*/  LDC.64 R12, c[0x0][0x398] ;  /* 0x0000e600ff0c7b82 */ /* 0x010ef00000000a00 */
[----:B------:R-:W4:Y:S01]  /*0c80*/  LDC.64 R14, c[0x0][0x3a0] ;  /* 0x0000e800ff0e7b82 */ /* 0x000f220000000a00 */
[----:B---3--:R-:W-:-:S05]  /*0c90*/  IMAD.WIDE R16, R21, 0x4, R12 ;  /* 0x0000000415107825 */ /* 0x008fca00078e020c */
[----:B------:R-:W2:Y:S01]  /*0ca0*/  LDG.E R24, desc[UR12][R16.64] ;  /* 0x0000000c10187981 */ /* 0x000ea2000c1e1900 */
[----:B----4-:R-:W-:-:S05]  /*0cb0*/  IMAD.WIDE R18, R23, 0x4, R14 ;  /* 0x0000000417127825 */ /* 0x010fca00078e020e */
[----:B------:R-:W3:Y:S01]  /*0cc0*/  LDG.E R25, desc[UR12][R18.64] ;  /* 0x0000000c12197981 */ /* 0x000ee2000c1e1900 */
[----:B--2---:R-:W-:-:S04]  /*0cd0*/  FMUL R27, R24, UR4 ;  /* 0x00000004181b7c20 */ /* 0x004fc80008400000 */
[----:B---3--:R-:W-:-:S04]  /*0ce0*/  FFMA R25, R8, R25, -R27 ;  /* 0x0000001908197223 */ /* 0x008fc8000000081b */
[----:B0-----:R-:W-:Y:S02]  /*0cf0*/  FFMA R25, R25, UR5, R24 ;  /* 0x0000000519197c23 */ /* 0x001fe40008000018 */
[----:B------:R-:W2:Y:S04]  /*0d00*/  LDG.E R24, desc[UR12][R16.64+0x4] ;  /* 0x0000040c10187981 */ /* 0x000ea8000c1e1900 */
[----:B------:R0:W-:Y:S04]  /*0d10*/  STG.E desc[UR12][R16.64], R25 ;  /* 0x0000001910007986 */ /* 0x0001e8000c10190c */
[----:B------:R-:W3:Y:S01]  /*0d20*/  LDG.E R27, desc[UR12][R18.64+0x4] ;  /* 0x0000040c121b7981 */ /* 0x000ee2000c1e1900 */
[----:B--2---:R-:W-:-:S04]  /*0d30*/  FMUL R29, R24, UR4 ;  /* 0x00000004181d7c20 */ /* 0x004fc80008400000 */
[----:B---3--:R-:W-:-:S04]  /*0d40*/  FFMA R27, R8, R27, -R29 ;  /* 0x0000001b081b7223 */ /* 0x008fc8000000081d */
[----:B------:R-:W-:Y:S02]  /*0d50*/  FFMA R27, R27, UR5, R24 ;  /* 0x000000051b1b7c23 */ /* 0x000fe40008000018 */
[----:B------:R-:W2:Y:S04]  /*0d60*/  LDG.E R24, desc[UR12][R16.64+0x8] ;  /* 0x0000080c10187981 */ /* 0x000ea8000c1e1900 */
[----:B------:R3:W-:Y:S04]  /*0d70*/  STG.E desc[UR12][R16.64+0x4], R27 ;  /* 0x0000041b10007986 */ /* 0x0007e8000c10190c */
[----:B------:R-:W4:Y:S01]  /*0d80*/  LDG.E R29, desc[UR12][R18.64+0x8] ;  /* 0x0000080c121d7981 */ /* 0x000f22000c1e1900 */
[----:B--2---:R-:W-:-:S04]  /*0d90*/  FMUL R26, R24, UR4 ;  /* 0x00000004181a7c20 */ /* 0x004fc80008400000 */
[----:B----4-:R-:W-:-:S04]  /*0da0*/  FFMA R29, R8, R29, -R26 ;  /* 0x0000001d081d7223 */ /* 0x010fc8000000081a */
[----:B------:R-:W-:Y:S02]  /*0db0*/  FFMA R29, R29, UR5, R24 ;  /* 0x000000051d1d7c23 */ /* 0x000fe40008000018 */
[----:B------:R-:W2:Y:S04]  /*0dc0*/  LDG.E R24, desc[UR12][R16.64+0xc] ;  /* 0x00000c0c10187981 */ /* 0x000ea8000c1e1900 */
[----:B------:R4:W-:Y:S04]  /*0dd0*/  STG.E desc[UR12][R16.64+0x8], R29 ;  /* 0x0000081d10007986 */ /* 0x0009e8000c10190c */
[----:B0-----:R-:W5:Y:S01]  /*0de0*/  LDG.E R25, desc[UR12][R18.64+0xc] ;  /* 0x00000c0c12197981 */ /* 0x001f62000c1e1900 */
[----:B---3--:R-:W-:Y:S01]  /*0df0*/  IADD3 R27, PT, PT, R23, 0x4, RZ ;  /* 0x00000004171b7810 */ /* 0x008fe20007ffe0ff */
[----:B--2---:R-:W-:-:S04]  /*0e00*/  FMUL R26, R24, UR4 ;  /* 0x00000004181a7c20 */ /* 0x004fc80008400000 */
[----:B-----5:R-:W-:Y:S01]  /*0e10*/  FFMA R25, R8, R25, -R26 ;  /* 0x0000001908197223 */ /* 0x020fe2000000081a */
[----:B------:R-:W-:-:S03]  /*0e20*/  IADD3 R26, PT, PT, R21, 0x4, RZ ;  /* 0x00000004151a7810 */ /* 0x000fc60007ffe0ff */
[----:B------:R-:W-:Y:S02]  /*0e30*/  FFMA R28, R25, UR5, R24 ;  /* 0x00000005191c7c23 */ /* 0x000fe40008000018 */
[----:B------:R-:W-:-:S03]  /*0e40*/  IMAD.WIDE R24, R26, 0x4, R12 ;  /* 0x000000041a187825 */ /* 0x000fc600078e020c */
[----:B------:R0:W-:Y:S01]  /*0e50*/  STG.E desc[UR12][R16.64+0xc], R28 ;  /* 0x00000c1c10007986 */ /* 0x0001e2000c10190c */
[----:B------:R-:W-:-:S03]  /*0e60*/  IMAD.WIDE R26, R27, 0x4, R14 ;  /* 0x000000041b1a7825 */ /* 0x000fc600078e020e */
[----:B------:R-:W2:Y:S04]  /*0e70*/  LDG.E R18, desc[UR12][R24.64] ;  /* 0x0000000c18127981 */ /* 0x000ea8000c1e1900 */
[----:B----4-:R-:W3:Y:S04]  /*0e80*/  LDG.E R29, desc[UR12][R26.64] ;  /* 0x0000000c1a1d7981 */ /* 0x010ee8000c1e1900 */
[----:B0-----:R-:W4:Y:S01]  /*0e90*/  LDG.E R16, desc[UR12][R24.64+0x8] ;  /* 0x0000080c18107981 */ /* 0x001f22000c1e1900 */
[----:B--2---:R-:W-:-:S04]  /*0ea0*/  FMUL R19, R18, UR4 ;  /* 0x0000000412137c20 */ /* 0x004fc80008400000 */
[----:B---3--:R-:W-:-:S04]  /*0eb0*/  FFMA R19, R8, R29, -R19 ;  /* 0x0000001d08137223 */ /* 0x008fc80000000813 */
[----:B------:R-:W-:Y:S02]  /*0ec0*/  FFMA R19, R19, UR5, R18 ;  /* 0x0000000513137c23 */ /* 0x000fe40008000012 */
[----:B------:R-:W2:Y:S04]  /*0ed0*/  LDG.E R18, desc[UR12][R24.64+0x4] ;  /* 0x0000040c18127981 */ /* 0x000ea8000c1e1900 */
[----:B------:R0:W-:Y:S04]  /*0ee0*/  STG.E desc[UR12][R24.64], R19 ;  /* 0x0000001318007986 */ /* 0x0001e8000c10190c */
[----:B------:R-:W3:Y:S01]  /*0ef0*/  LDG.E R29, desc[UR12][R26.64+0x4] ;  /* 0x0000040c1a1d7981 */ /* 0x000ee2000c1e1900 */
[----:B--2---:R-:W-:-:S04]  /*0f00*/  FMUL R17, R18, UR4 ;  /* 0x0000000412117c20 */ /* 0x004fc80008400000 */
[----:B---3--:R-:W-:-:S04]  /*0f10*/  FFMA R17, R8, R29, -R17 ;  /* 0x0000001d08117223 */ /* 0x008fc80000000811 */
[----:B------:R-:W-:-:S05]  /*0f20*/  FFMA R17, R17, UR5, R18 ;  /* 0x0000000511117c23 */ /* 0x000fca0008000012 */
[----:B------:R2:W-:Y:S04]  /*0f30*/  STG.E desc[UR12][R24.64+0x4], R17 ;  /* 0x0000041118007986 */ /* 0x0005e8000c10190c */
[----:B------:R-:W3:Y:S01]  /*0f40*/  LDG.E R29, desc[UR12][R26.64+0x8] ;  /* 0x0000080c1a1d7981 */ /* 0x000ee2000c1e1900 */
[----:B----4-:R-:W-:-:S04]  /*0f50*/  FMUL R18, R16, UR4 ;  /* 0x0000000410127c20 */ /* 0x010fc80008400000 */
[----:B---3--:R-:W-:-:S04]  /*0f60*/  FFMA R29, R8, R29, -R18 ;  /* 0x0000001d081d7223 */ /* 0x008fc80000000812 */
[----:B------:R-:W-:Y:S02]  /*0f70*/  FFMA R29, R29, UR5, R16 ;  /* 0x000000051d1d7c23 */ /* 0x000fe40008000010 */
[----:B------:R-:W3:Y:S04]  /*0f80*/  LDG.E R16, desc[UR12][R24.64+0xc] ;  /* 0x00000c0c18107981 */ /* 0x000ee8000c1e1900 */
[----:B------:R4:W-:Y:S04]  /*0f90*/  STG.E desc[UR12][R24.64+0x8], R29 ;  /* 0x0000081d18007986 */ /* 0x0009e8000c10190c */
[----:B0-----:R-:W5:Y:S01]  /*0fa0*/  LDG.E R19, desc[UR12][R26.64+0xc] ;  /* 0x00000c0c1a137981 */ /* 0x001f62000c1e1900 */
[----:B--2---:R-:W-:Y:S01]  /*0fb0*/  IADD3 R17, PT, PT, R23, 0x8, RZ ;  /* 0x0000000817117810 */ /* 0x004fe20007ffe0ff */
[----:B---3--:R-:W-:-:S04]  /*0fc0*/  FMUL R18, R16, UR4 ;  /* 0x0000000410127c20 */ /* 0x008fc80008400000 */
        /* <DEDUP_REMOVED lines=26> */
[----:B--2---:R-:W-:-:S05]  /*1170*/  IADD3 R25, PT, PT, R23, 0xc, RZ ;  /* 0x0000000c17197810 */ /* 0x004fca0007ffe0ff */
[----:B------:R-:W-:-:S04]  /*1180*/  IMAD.WIDE R14, R25, 0x4, R14 ;  /* 0x00000004190e7825 */ /* 0x000fc800078e020e */
[----:B---3--:R-:W-:-:S04]  /*1190*/  FMUL R26, R24, UR4 ;  /* 0x00000004181a7c20 */ /* 0x008fc80008400000 */
[----:B-----5:R-:W-:Y:S01]  /*11a0*/  FFMA R27, R8, R27, -R26 ;  /* 0x0000001b081b7223 */ /* 0x020fe2000000081a */
[----:B------:R-:W-:-:S03]  /*11b0*/  IADD3 R26, PT, PT, R21, 0xc, RZ ;  /* 0x0000000c151a7810 */ /* 0x000fc60007ffe0ff */
[----:B------:R-:W-:Y:S02]  /*11c0*/  FFMA R27, R27, UR5, R24 ;  /* 0x000000051b1b7c23 */ /* 0x000fe40008000018 */
[----:B------:R-:W-:-:S03]  /*11d0*/  IMAD.WIDE R12, R26, 0x4, R12 ;  /* 0x000000041a0c7825 */ /* 0x000fc600078e020c */
[----:B------:R0:W-:Y:S04]  /*11e0*/  STG.E desc[UR12][R18.64+0xc], R27 ;  /* 0x00000c1b12007986 */ /* 0x0001e8000c10190c */
[----:B------:R-:W2:Y:S04]  /*11f0*/  LDG.E R24, desc[UR12][R12.64] ;  /* 0x0000000c0c187981 */ /* 0x000ea8000c1e1900 */
[----:B------:R-:W3:Y:S04]  /*1200*/  LDG.E R25, desc[UR12][R14.64] ;  /* 0x0000000c0e197981 */ /* 0x000ee8000c1e1900 */
[----:B------:R-:W4:Y:S01]  /*1210*/  LDG.E R16, desc[UR12][R12.64+0x4] ;  /* 0x0000040c0c107981 */ /* 0x000f22000c1e1900 */
        /* <DEDUP_REMOVED lines=11> */
[----:B---3--:R-:W-:-:S04]  /*12d0*/  FMUL R27, R16, UR4 ;  /* 0x00000004101b7c20 */ /* 0x008fc80008400000 */
[----:B-----5:R-:W-:-:S04]  /*12e0*/  FFMA R19, R8, R19, -R27 ;  /* 0x0000001308137223 */ /* 0x020fc8000000081b */
[----:B------:R-:W-:Y:S02]  /*12f0*/  FFMA R19, R19, UR5, R16 ;  /* 0x0000000513137c23 */ /* 0x000fe40008000010 */
[----:B------:R-:W3:Y:S04]  /*1300*/  LDG.E R16, desc[UR12][R12.64+0xc] ;  /* 0x00000c0c0c107981 */ /* 0x000ee8000c1e1900 */
[----:B------:R4:W-:Y:S04]  /*1310*/  STG.E desc[UR12][R12.64+0x8], R19 ;  /* 0x000008130c007986 */ /* 0x0009e8000c10190c */
[----:B--2---:R-:W2:Y:S01]  /*1320*/  LDG.E R17, desc[UR12][R14.64+0xc] ;  /* 0x00000c0c0e117981 */ /* 0x004ea2000c1e1900 */
[----:B------:R-:W-:-:S04]  /*1330*/  IADD3 R22, PT, PT, R22, 0x10, RZ ;  /* 0x0000001016167810 */ /* 0x000fc80007ffe0ff */
[----:B------:R-:W-:Y:S02]  /*1340*/  ISETP.GE.AND P2, PT, R22, -0xc, PT ;  /* 0xfffffff41600780c */ /* 0x000fe40003f46270 */
[----:B------:R-:W-:Y:S02]  /*1350*/  IADD3 R21, PT, PT, R21, 0x10, RZ ;  /* 0x0000001015157810 */ /* 0x000fe40007ffe0ff */
[----:B------:R-:W-:Y:S01]  /*1360*/  IADD3 R23, PT, PT, R23, 0x10, RZ ;  /* 0x0000001017177810 */ /* 0x000fe20007ffe0ff */
[----:B---3--:R-:W-:-:S04]  /*1370*/  FMUL R27, R16, UR4 ;  /* 0x00000004101b7c20 */ /* 0x008fc80008400000 */
[----:B--2---:R-:W-:-:S04]  /*1380*/  FFMA R17, R8, R17, -R27 ;  /* 0x0000001108117223 */ /* 0x004fc8000000081b */
[----:B------:R-:W-:-:S05]  /*1390*/  FFMA R17, R17, UR5, R16 ;  /* 0x0000000511117c23 */ /* 0x000fca0008000010 */
[----:B------:R4:W-:Y:S01]  /*13a0*/  STG.E desc[UR12][R12.64+0xc], R17 ;  /* 0x00000c110c007986 */ /* 0x0009e2000c10190c */
[----:B------:R-:W-:Y:S05]  /*13b0*/  @!P2 BRA `(.L_x_8) ;  /* 0xfffffff8002ca947 */ /* 0x000fea000383ffff */
.L_x_7:
[----:B----4-:R-:W-:-:S04]  /*13c0*/  IADD3 R12, PT, PT, -R22, RZ, RZ ;  /* 0x000000ff160c7210 */ /* 0x010fc80007ffe1ff */
[----:B------:R-:W-:-:S13]  /*13d0*/  ISETP.GT.AND P2, PT, R12, 0x4, PT ;  /* 0x000000040c00780c */ /* 0x000fda0003f44270 */
[----:B------:R-:W-:Y:S05]  /*13e0*/  @!P2 BRA `(.L_x_9) ;  /* 0x0000000000f8a947 */ /* 0x000fea0003800000 */
[----:B------:R-:W0:Y:S01]  /*13f0*/  LDC.64 R12, c[0x0][0x398] ;  /* 0x0000e600ff0c7b82 */ /* 0x000e220000000a00 */
[----:B------:R-:W2:Y:S01]  /*1400*/  LDCU UR4, c[0x3][0x8] ;  /* 0x00c00100ff0477ac */ /* 0x000ea20008000800 */
[----:B------:R-:W3:Y:S06]  /*1410*/  LDCU UR5, c[0x3][0x4] ;  /* 0x00c00080ff0577ac */ /* 0x000eec0008000800 */
[----:B------:R-:W4:Y:S01]  /*1420*/  LDC.64 R14, c[0x0][0x3a0] ;  /* 0x0000e800ff0e7b82 */ /* 0x000f220000000a00 */
[----:B0-----:R-:W-:-:S05]  /*1430*/  IMAD.WIDE R16, R21, 0x4, R12 ;  /* 0x0000000415107825 */ /* 0x001fca00078e020c */
[----:B------:R-:W2:Y:S01]  /*1440*/  LDG.E R24, desc[UR12][R16.64] ;  /* 0x0000000c10187981 */ /* 0x000ea2000c1e1900 */
[----:B----4-:R-:W-:-:S05]  /*1450*/  IMAD.WIDE R18, R23, 0x4, R14 ;  /* 0x0000000417127825 */ /* 0x010fca00078e020e */
[----:B------:R-:W4:Y:S01]  /*1460*/  LDG.E R25, desc[UR12][R18.64] ;  /* 0x0000000c12197981 */ /* 0x000f22000c1e1900 */
[----:B--2---:R-:W-:-:S04]  /*1470*/  FMUL R27, R24, UR4 ;  /* 0x00000004181b7c20 */ /* 0x004fc80008400000 */
[----:B----4-:R-:W-:-:S04]  /*1480*/  FFMA R25, R8, R25, -R27 ;  /* 0x0000001908197223 */ /* 0x010fc8000000081b */
[----:B---3--:R-:W-:Y:S02]  /*1490*/  FFMA R25, R25, UR5, R24 ;  /* 0x0000000519197c23 */ /* 0x008fe40008000018 */
        /* <DEDUP_REMOVED lines=13> */
[----:B------:R-:W-:Y:S04]  /*1570*/  STG.E desc[UR12][R16.64+0x8], R29 ;  /* 0x0000081d10007986 */ /* 0x000fe8000c10190c */
[----:B0-----:R-:W4:Y:S01]  /*1580*/  LDG.E R25, desc[UR12][R18.64+0xc] ;  /* 0x00000c0c12197981 */ /* 0x001f22000c1e1900 */
[----:B---3--:R-:W-:-:S05]  /*1590*/  IADD3 R27, PT, PT, R23, 0x4, RZ ;  /* 0x00000004171b7810 */ /* 0x008fca0007ffe0ff */
[----:B------:R-:W-:-:S04]  /*15a0*/  IMAD.WIDE R14, R27, 0x4, R14 ;  /* 0x000000041b0e7825 */ /* 0x000fc800078e020e */
[----:B--2---:R-:W-:-:S04]  /*15b0*/  FMUL R26, R24, UR4 ;  /* 0x00000004181a7c20 */ /* 0x004fc80008400000 */
[----:B----4-:R-:W-:Y:S01]  /*15c0*/  FFMA R25, R8, R25, -R26 ;  /* 0x0000001908197223 */ /* 0x010fe2000000081a */
[----:B------:R-:W-:-:S03]  /*15d0*/  IADD3 R26, PT, PT, R21, 0x4, RZ ;  /* 0x00000004151a7810 */ /* 0x000fc60007ffe0ff */
[----:B------:R-:W-:Y:S02]  /*15e0*/  FFMA R25, R25, UR5, R24 ;  /* 0x0000000519197c23 */ /* 0x000fe40008000018 */
[----:B------:R-:W-:-:S03]  /*15f0*/  IMAD.WIDE R12, R26, 0x4, R12 ;  /* 0x000000041a0c7825 */ /* 0x000fc600078e020c */
[----:B------:R0:W-:Y:S04]  /*1600*/  STG.E desc[UR12][R16.64+0xc], R25 ;  /* 0x00000c1910007986 */ /* 0x0001e8000c10190c */
[----:B------:R-:W2:Y:S04]  /*1610*/  LDG.E R24, desc[UR12][R12.64] ;  /* 0x0000000c0c187981 */ /* 0x000ea8000c1e1900 */
[----:B------:R-:W3:Y:S04]  /*1620*/  LDG.E R27, desc[UR12][R14.64] ;  /* 0x0000000c0e1b7981 */ /* 0x000ee8000c1e1900 */
[----:B------:R-:W4:Y:S04]  /*1630*/  LDG.E R18, desc[UR12][R12.64+0x4] ;  /* 0x0000040c0c127981 */ /* 0x000f28000c1e1900 */
[----:B0-----:R-:W5:Y:S01]  /*1640*/  LDG.E R16, desc[UR12][R12.64+0x8] ;  /* 0x0000080c0c107981 */ /* 0x001f62000c1e1900 */
[----:B--2---:R-:W-:-:S04]  /*1650*/  FMUL R19, R24, UR4 ;  /* 0x0000000418137c20 */ /* 0x004fc80008400000 */
[----:B---3--:R-:W-:-:S04]  /*1660*/  FFMA R19, R8, R27, -R19 ;  /* 0x0000001b08137223 */ /* 0x008fc80000000813 */
[----:B------:R-:W-:-:S05]  /*1670*/  FFMA R19, R19, UR5, R24 ;  /* 0x0000000513137c23 */ /* 0x000fca0008000018 */
[----:B------:R0:W-:Y:S04]  /*1680*/  STG.E desc[UR12][R12.64], R19 ;  /* 0x000000130c007986 */ /* 0x0001e8000c10190c */
[----:B------:R-:W2:Y:S01]  /*1690*/  LDG.E R27, desc[UR12][R14.64+0x4] ;  /* 0x0000040c0e1b7981 */ /* 0x000ea2000c1e1900 */
[----:B----4-:R-:W-:-:S04]  /*16a0*/  FMUL R29, R18, UR4 ;  /* 0x00000004121d7c20 */ /* 0x010fc80008400000 */
[----:B--2---:R-:W-:-:S04]  /*16b0*/  FFMA R27, R8, R27, -R29 ;  /* 0x0000001b081b7223 */ /* 0x004fc8000000081d */
[----:B------:R-:W-:-:S05]  /*16c0*/  FFMA R27, R27, UR5, R18 ;  /* 0x000000051b1b7c23 */ /* 0x000fca0008000012 */
[----:B------:R2:W-:Y:S04]  /*16d0*/  STG.E desc[UR12][R12.64+0x4], R27 ;  /* 0x0000041b0c007986 */ /* 0x0005e8000c10190c */
[----:B------:R-:W3:Y:S01]  /*16e0*/  LDG.E R17, desc[UR12][R14.64+0x8] ;  /* 0x0000080c0e117981 */ /* 0x000ee2000c1e1900 */
[----:B-----5:R-:W-:-:S04]  /*16f0*/  FMUL R25, R16, UR4 ;  /* 0x0000000410197c20 */ /* 0x020fc80008400000 */
[----:B---3--:R-:W-:-:S04]  /*1700*/  FFMA R17, R8, R17, -R25 ;  /* 0x0000001108117223 */ /* 0x008fc80000000819 */
[----:B------:R-:W-:Y:S02]  /*1710*/  FFMA R17, R17, UR5, R16 ;  /* 0x0000000511117c23 */ /* 0x000fe40008000010 */
[----:B------:R-:W3:Y:S04]  /*1720*/  LDG.E R16, desc[UR12][R12.64+0xc] ;  /* 0x00000c0c0c107981 */ /* 0x000ee8000c1e1900 */
[----:B------:R2:W-:Y:S04]  /*1730*/  STG.E desc[UR12][R12.64+0x8], R17 ;  /* 0x000008110c007986 */ /* 0x0005e8000c10190c */
[----:B0-----:R-:W4:Y:S01]  /*1740*/  LDG.E R19, desc[UR12][R14.64+0xc] ;  /* 0x00000c0c0e137981 */ /* 0x001f22000c1e1900 */
[----:B------:R-:W-:-:S02]  /*1750*/  PLOP3.LUT P0, PT, PT, PT, PT, 0x8, 0x80 ;  /* 0x000000000080781c */ /* 0x000fc40003f0e170 */
[----:B------:R-:W-:Y:S02]  /*1760*/  IADD3 R22, PT, PT, R22, 0x8, RZ ;  /* 0x0000000816167810 */ /* 0x000fe40007ffe0ff */
[----:B------:R-:W-:Y:S02]  /*1770*/  IADD3 R21, PT, PT, R21, 0x8, RZ ;  /* 0x0000000815157810 */ /* 0x000fe40007ffe0ff */
[----:B------:R-:W-:Y:S01]  /*1780*/  IADD3 R23, PT, PT, R23, 0x8, RZ ;  /* 0x0000000817177810 */ /* 0x000fe20007ffe0ff */
[----:B---3--:R-:W-:-:S04]  /*1790*/  FMUL R25, R16, UR4 ;  /* 0x0000000410197c20 */ /* 0x008fc80008400000 */
[----:B----4-:R-:W-:-:S04]  /*17a0*/  FFMA R19, R8, R19, -R25 ;  /* 0x0000001308137223 */ /* 0x010fc80000000819 */
[----:B------:R-:W-:-:S05]  /*17b0*/  FFMA R19, R19, UR5, R16 ;  /* 0x0000000513137c23 */ /* 0x000fca0008000010 */
[----:B------:R2:W-:Y:S02]  /*17c0*/  STG.E desc[UR12][R12.64+0xc], R19 ;  /* 0x00000c130c007986 */ /* 0x0005e4000c10190c */
.L_x_9:
[----:B------:R-:W-:-:S13]  /*17d0*/  ISETP.NE.OR P0, PT, R22, RZ, P0 ;  /* 0x000000ff1600720c */ /* 0x000fda0000705670 */
[----:B------:R-:W-:Y:S05]  /*17e0*/  @!P0 BRA `(.L_x_5) ;  /* 0x0000000000848947 */ /* 0x000fea0003800000 */
.L_x_6:
[----:B---3--:R-:W0:Y:S08]  /*17f0*/  LDC.64 R14, c[0x0][0x398] ;  /* 0x0000e600ff0e7b82 */ /* 0x008e300000000a00 */
[----:B--2---:R-:W2:Y:S01]  /*1800*/  LDC.64 R12, c[0x0][0x3a0] ;  /* 0x0000e800ff0c7b82 */ /* 0x004ea20000000a00 */
[----:B0-----:R-:W-:-:S05]  /*1810*/  IMAD.WIDE R14, R21, 0x4, R14 ;  /* 0x00000004150e7825 */ /* 0x001fca00078e020e */
[----:B------:R-:W1:Y:S01]  /*1820*/  LDG.E R16, desc[UR12][R14.64] ;  /* 0x0000000c0e107981 */ /* 0x000e62000c1e1900 */
[----:B--2---:R-:W-:-:S05]  /*1830*/  IMAD.WIDE R12, R23, 0x4, R12 ;  /* 0x00000004170c7825 */ /* 0x004fca00078e020c */
[----:B------:R-:W2:Y:S01]  /*1840*/  LDG.E R17, desc[UR12][R12.64] ;  /* 0x0000000c0c117981 */ /* 0x000ea2000c1e1900 */
[----:B-1----:R-:W-:-:S04]  /*1850*/  FMUL R19, R16, UR6 ;  /* 0x0000000610137c20 */ /* 0x002fc80008400000 */
[----:B--2---:R-:W-:-:S04]  /*1860*/  FFMA R17, R8, R17, -R19 ;  /* 0x0000001108117223 */ /* 0x004fc80000000813 */
[----:B------:R-:W-:Y:S02]  /*1870*/  FFMA R17, R17, UR7, R16 ;  /* 0x0000000711117c23 */ /* 0x000fe40008000010 */
        /* <DEDUP_REMOVED lines=14> */
[----:B0-----:R-:W4:Y:S01]  /*1960*/  LDG.E R17, desc[UR12][R12.64+0xc] ;  /* 0x00000c0c0c117981 */ /* 0x001f22000c1e1900 */
[----:B------:R-:W-:-:S04]  /*1970*/  IADD3 R22, PT, PT, R22, 0x4, RZ ;  /* 0x0000000416167810 */ /* 0x000fc80007ffe0ff */
[----:B------:R-:W-:Y:S02]  /*1980*/  ISETP.NE.AND P0, PT, R22, RZ, PT ;  /* 0x000000ff1600720c */ /* 0x000fe40003f05270 */
[----:B------:R-:W-:Y:S02]  /*1990*/  IADD3 R21, PT, PT, R21, 0x4, RZ ;  /* 0x0000000415157810 */ /* 0x000fe40007ffe0ff */
[----:B------:R-:W-:Y:S01]  /*19a0*/  IADD3 R23, PT, PT, R23, 0x4, RZ ;  /* 0x0000000417177810 */ /* 0x000fe20007ffe0ff */
[----:B--2---:R-:W-:-:S04]  /*19b0*/  FMUL R27, R16, UR6 ;  /* 0x00000006101b7c20 */ /* 0x004fc80008400000 */
[----:B----4-:R-:W-:-:S04]  /*19c0*/  FFMA R17, R8, R17, -R27 ;  /* 0x0000001108117223 */ /* 0x010fc8000000081b */
[----:B------:R-:W-:-:S05]  /*19d0*/  FFMA R17, R17, UR7, R16 ;  /* 0x0000000711117c23 */ /* 0x000fca0008000010 */
[----:B------:R3:W-:Y:S01]  /*19e0*/  STG.E desc[UR12][R14.64+0xc], R17 ;  /* 0x00000c110e007986 */ /* 0x0007e2000c10190c */
[----:B------:R-:W-:Y:S05]  /*19f0*/  @P0 BRA `(.L_x_6) ;  /* 0xfffffffc007c0947 */ /* 0x000fea000383ffff */
.L_x_5:
[----:B------:R-:W-:-:S13]  /*1a00*/  ISETP.NE.AND P0, PT, R9, RZ, PT ;  /* 0x000000ff0900720c */ /* 0x000fda0003f05270 */
[----:B------:R-:W-:Y:S05]  /*1a10*/  @!P0 BRA `(.L_x_4) ;  /* 0x0000000000508947 */ /* 0x000fea0003800000 */
[----:B--2---:R-:W0:Y:S01]  /*1a20*/  LDC.64 R12, c[0x0][0x398] ;  /* 0x0000e600ff0c7b82 */ /* 0x004e220000000a00 */
[----:B------:R-:W-:Y:S01]  /*1a30*/  IADD3 R22, PT, PT, -R9, RZ, RZ ;  /* 0x000000ff09167210 */ /* 0x000fe20007ffe1ff */
[----:B------:R-:W2:Y:S01]  /*1a40*/  LDCU UR7, c[0x3][0x4] ;  /* 0x00c00080ff0777ac */ /* 0x000ea20008000800 */
[-C--:B------:R-:W-:Y:S02]  /*1a50*/  IADD3 R9, PT, PT, R7, R20.reuse, RZ ;  /* 0x0000001407097210 */ /* 0x080fe40007ffe0ff */
[----:B------:R-:W-:Y:S01]  /*1a60*/  IADD3 R21, PT, PT, R6, R20, RZ ;  /* 0x0000001406157210 */ /* 0x000fe20007ffe0ff */
[----:B-1----:R-:W1:Y:S02]  /*1a70*/  LDCU UR6, c[0x3][0x8] ;  /* 0x00c00100ff0677ac */ /* 0x002e640008000800 */
[----:B---3--:R-:W3:Y:S04]  /*1a80*/  LDC.64 R14, c[0x0][0x3a0] ;  /* 0x0000e800ff0e7b82 */ /* 0x008ee80000000a00 */
.L_x_10:
[----:B0---4-:R-:W-:-:S04]  /*1a90*/  IMAD.WIDE R16, R21, 0x4, R12 ;  /* 0x0000000415107825 */ /* 0x011fc800078e020c */
[C---:B---3--:R-:W-:Y:S01]  /*1aa0*/  IMAD.WIDE R18, R9.reuse, 0x4, R14 ;  /* 0x0000000409127825 */ /* 0x048fe200078e020e */
[----:B------:R-:W1:Y:S05]  /*1ab0*/  LDG.E R20, desc[UR12][R16.64] ;  /* 0x0000000c10147981 */ /* 0x000e6a000c1e1900 */
[----:B------:R-:W3:Y:S01]  /*1ac0*/  LDG.E R19, desc[UR12][R18.64] ;  /* 0x0000000c12137981 */ /* 0x000ee2000c1e1900 */
[----:B------:R-:W-:Y:S02]  /*1ad0*/  IADD3 R22, PT, PT, R22, 0x1, RZ ;  /* 0x0000000116167810 */ /* 0x000fe40007ffe0ff */
[----:B------:R-:W-:Y:S02]  /*1ae0*/  IADD3 R9, PT, PT, R9, 0x1, RZ ;  /* 0x0000000109097810 */ /* 0x000fe40007ffe0ff */
[----:B------:R-:W-:-:S02]  /*1af0*/  ISETP.NE.AND P0, PT, R22, RZ, PT ;  /* 0x000000ff1600720c */ /* 0x000fc40003f05270 */
[----:B------:R-:W-:Y:S01]  /*1b00*/  IADD3 R21, PT, PT, R21, 0x1, RZ ;  /* 0x0000000115157810 */ /* 0x000fe20007ffe0ff */
[----:B-1----:R-:W-:-:S04]  /*1b10*/  FMUL R23, R20, UR6 ;  /* 0x0000000614177c20 */ /* 0x002fc80008400000 */
[----:B---3--:R-:W-:-:S04]  /*1b20*/  FFMA R23, R8, R19, -R23 ;  /* 0x0000001308177223 */ /* 0x008fc80000000817 */
[----:B--2---:R-:W-:-:S05]  /*1b30*/  FFMA R23, R23, UR7, R20 ;  /* 0x0000000717177c23 */ /* 0x004fca0008000014 */
[----:B------:R4:W-:Y:S01]  /*1b40*/  STG.E desc[UR12][R16.64], R23 ;  /* 0x0000001710007986 */ /* 0x0009e2000c10190c */
[----:B------:R-:W-:Y:S05]  /*1b50*/  @P0 BRA `(.L_x_10) ;  /* 0xfffffffc00cc0947 */ /* 0x000fea000383ffff */
.L_x_4:
[----:B--2---:R-:W2:Y:S01]  /*1b60*/  LDG.E R12, desc[UR12][R10.64] ;  /* 0x0000000c0a0c7981 */ /* 0x004ea2000c1e1900 */
[----:B------:R-:W0:Y:S01]  /*1b70*/  LDCU.U8 UR5, c[0x3][0x18] ;  /* 0x00c00300ff0577ac */ /* 0x000e220008000000 */
[----:B------:R-:W5:Y:S01]  /*1b80*/  LDCU UR4, c[0x3][0x10] ;  /* 0x00c00200ff0477ac */ /* 0x000f620008000800 */
[----:B------:R-:W2:Y:S01]  /*1b90*/  LDCU UR14, c[0x3][0x4] ;  /* 0x00c00080ff0e77ac */ /* 0x000ea20008000800 */
[----:B0-----:R-:W-:Y:S01]  /*1ba0*/  ISETP.NE.AND P0, PT, RZ, UR5, PT ;  /* 0x00000005ff007c0c */ /* 0x001fe2000bf05270 */
[----:B-----5:R-:W-:-:S04]  /*1bb0*/  FFMA R3, -R3, UR4, R8 ;  /* 0x0000000403037c23 */ /* 0x020fc80008000108 */
[----:B--2---:R-:W-:-:S05]  /*1bc0*/  FFMA R3, R3, UR14, R12 ;  /* 0x0000000e03037c23 */ /* 0x004fca000800000c */
[----:B------:R0:W-:Y:S03]  /*1bd0*/  STG.E desc[UR12][R10.64], R3 ;  /* 0x000000030a007986 */ /* 0x0001e6000c10190c */
[----:B-1----:R-:W-:Y:S05]  /*1be0*/  @!P0 EXIT ;  /* 0x000000000000894d */ /* 0x002fea0003800000 */
[----:B0-----:R-:W0:Y:S02]  /*1bf0*/  LDC.64 R10, c[0x0][0x3e0] ;  /* 0x0000f800ff0a7b82 */ /* 0x001e240000000a00 */
[----:B0-----:R-:W-:-:S06]  /*1c00*/  IMAD.WIDE R10, R2, 0x4, R10 ;  /* 0x00000004020a7825 */ /* 0x001fcc00078e020a */
[----:B------:R-:W2:Y:S02]  /*1c10*/  LDG.E R11, desc[UR12][R10.64] ;  /* 0x0000000c0a0b7981 */ /* 0x000ea4000c1e1900 */
[----:B--2---:R-:W-:-:S13]  /*1c20*/  ISETP.NE.AND P0, PT, R11, R0, PT ;  /* 0x000000000b00720c */ /* 0x004fda0003f05270 */
[----:B------:R-:W-:Y:S05]  /*1c30*/  @P0 EXIT ;  /* 0x000000000000094d */ /* 0x000fea0003800000 */
[----:B------:R-:W-:Y:S05]  /*1c40*/  @!P1 BRA `(.L_x_11) ;  /* 0x00000010003c9947 */ /* 0x000fea0003800000 */
[C---:B------:R-:W-:Y:S01]  /*1c50*/  ISETP.GE.U32.AND P0, PT, R5.reuse, 0x4, PT ;  /* 0x000000040500780c */ /* 0x040fe20003f06070 */
[----:B------:R-:W-:Y:S01]  /*1c60*/  HFMA2 R3, -RZ, RZ, 0, 0 ;  /* 0x00000000ff037431 */ /* 0x000fe200000001ff */
[----:B------:R-:W-:-:S11]  /*1c70*/  LOP3.LUT R0, R5, 0x3, RZ, 0xc0, !PT ;  /* 0x0000000305007812 */ /* 0x000fd600078ec0ff */
[----:B------:R-:W-:Y:S05]  /*1c80*/  @!P0 BRA `(.L_x_12) ;  /* 0x0000000c00d08947 */ /* 0x000fea0003800000 */
[----:B------:R-:W0:Y:S01]  /*1c90*/  LDCU.64 UR4, c[0x0][0x398] ;  /* 0x00007300ff0477ac */ /* 0x000e220008000a00 */
[----:B------:R-:W-:Y:S02]  /*1ca0*/  LOP3.LUT R3, R5, 0x7ffffffc, RZ, 0xc0, !PT ;  /* 0x7ffffffc05037812 */ /* 0x000fe400078ec0ff */
[----:B------:R-:W-:Y:S01]  /*1cb0*/  MOV R9, R7 ;  /* 0x0000000700097202 */ /* 0x000fe20000000f00 */
[----:B------:R-:W1:Y:S01]  /*1cc0*/  LDCU.128 UR8, c[0x0][0x3a0] ;  /* 0x00007400ff0877ac */ /* 0x000e620008000c00 */
[----:B------:R-:W-:Y:S02]  /*1cd0*/  IADD3 R22, PT, PT, -R3, RZ, RZ ;  /* 0x000000ff03167210 */ /* 0x000fe40007ffe1ff */
[----:B------:R-:W-:Y:S01]  /*1ce0*/  MOV R5, R6 ;  /* 0x0000000600057202 */ /* 0x000fe20000000f00 */
[----:B------:R-:W2:Y:S01]  /*1cf0*/  LDCU UR15, c[0x3][0xc] ;  /* 0x00c00180ff0f77ac */ /* 0x000ea20008000800 */
[----:B------:R-:W-:Y:S01]  /*1d00*/  ISETP.GE.AND P0, PT, R22, RZ, PT ;  /* 0x000000ff1600720c */ /* 0x000fe20003f06270 */
[----:B0-----:R-:W-:-:S04]  /*1d10*/  UIADD3 UR4, UP0, UPT, UR4, 0x8, URZ ;  /* 0x0000000804047890 */ /* 0x001fc8000ff1e0ff */
[----:B------:R-:W-:Y:S02]  /*1d20*/  UIADD3.X UR5, UPT, UPT, URZ, UR5, URZ, UP0, !UPT ;  /* 0x00000005ff057290 */ /* 0x000fe400087fe4ff */
[----:B-1----:R-:W-:Y:S01]  /*1d30*/  UIADD3 UR6, UP0, UPT, UR8, 0x8, URZ ;  /* 0x0000000808067890 */ /* 0x002fe2000ff1e0ff */
[----:B------:R-:W-:Y:S01]  /*1d40*/  MOV R10, UR4 ;  /* 0x00000004000a7c02 */ /* 0x000fe20008000f00 */
[----:B------:R-:W-:Y:S02]  /*1d50*/  UIADD3 UR8, UP1, UPT, UR10, 0x8, URZ ;  /* 0x000000080a087890 */ /* 0x000fe4000ff3e0ff */
[----:B------:R-:W-:Y:S01]  /*1d60*/  UIADD3.X UR7, UPT, UPT, URZ, UR9, URZ, UP0, !UPT ;  /* 0x00000009ff077290 */ /* 0x000fe200087fe4ff */
[----:B------:R-:W-:Y:S01]  /*1d70*/  MOV R11, UR5 ;  /* 0x00000005000b7c02 */ /* 0x000fe20008000f00 */
[----:B------:R-:W-:Y:S01]  /*1d80*/  UIADD3.X UR9, UPT, UPT, URZ, UR11, URZ, UP1, !UPT ;  /* 0x0000000bff097290 */ /* 0x000fe20008ffe4ff */
[----:B------:R-:W-:Y:S02]  /*1d90*/  MOV R12, UR6 ;  /* 0x00000006000c7c02 */ /* 0x000fe40008000f00 */
[----:B---3--:R-:W-:-:S02]  /*1da0*/  MOV R14, UR8 ;  /* 0x00000008000e7c02 */ /* 0x008fc40008000f00 */
[----:B------:R-:W-:Y:S02]  /*1db0*/  MOV R13, UR7 ;  /* 0x00000007000d7c02 */ /* 0x000fe40008000f00 */
[----:B------:R-:W-:Y:S01]  /*1dc0*/  MOV R15, UR9 ;  /* 0x00000009000f7c02 */ /* 0x000fe20008000f00 */
[----:B--2---:R-:W-:Y:S06]  /*1dd0*/  @P0 BRA `(.L_x_13) ;  /* 0x0000000800fc0947 */ /* 0x004fec0003800000 */
[----:B----4-:R-:W-:Y:S02]  /*1de0*/  IADD3 R16, PT, PT, -R22, RZ, RZ ;  /* 0x000000ff16107210 */ /* 0x010fe40007ffe1ff */
[----:B------:R-:W-:Y:S02]  /*1df0*/  PLOP3.LUT P0, PT, PT, PT, PT, 0x80, 0x8 ;  /* 0x000000000008781c */ /* 0x000fe40003f0f070 */
[----:B------:R-:W-:-:S13]  /*1e00*/  ISETP.GT.AND P1, PT, R16, 0xc, PT ;  /* 0x0000000c1000780c */ /* 0x000fda0003f24270 */
[----:B------:R-:W-:Y:S05]  /*1e10*/  @!P1 BRA `(.L_x_14) ;  /* 0x0000000400e49947 */ /* 0x000fea0003800000 */
[----:B------:R-:W-:Y:S01]  /*1e20*/  PLOP3.LUT P0, PT, PT, PT, PT, 0x8, 0x80 ;  /* 0x000000000080781c */ /* 0x000fe20003f0e170 */
[----:B------:R-:W0:-:S12]  /*1e30*/  LDCU UR4, c[0x3][0xc] ;  /* 0x00c00180ff0477ac */ /* 0x000e180008000800 */
.L_x_15:
[----:B------:R-:W-:-:S04]  /*1e40*/  IMAD.WIDE R18, R9, 0x4, R12 ;  /* 0x0000000409127825 */ /* 0x000fc800078e020c */
[----:B--2---:R-:W-:Y:S01]  /*1e50*/  IMAD.WIDE R26, R5, 0x4, R10 ;  /* 0x00000004051a7825 */ /* 0x004fe200078e020a */
[----:B------:R-:W0:Y:S04]  /*1e60*/  LDG.E R20, desc[UR12][R18.64+-0x8] ;  /* 0xfffff80c12147981 */ /* 0x000e28000c1e1900 */
[----:B------:R-:W2:Y:S01]  /*1e70*/  LDG.E R17, desc[UR12][R26.64+-0x8] ;  /* 0xfffff80c1a117981 */ /* 0x000ea2000c1e1900 */
[----:B0-----:R-:W-:-:S04]  /*1e80*/  FMUL R21, R20, UR4 ;  /* 0x0000000414157c20 */ /* 0x001fc80008400000 */
[----:B--2---:R-:W-:Y:S01]  /*1e90*/  FFMA R21, R8, R17, -R21 ;  /* 0x0000001108157223 */ /* 0x004fe20000000815 */
[----:B------:R-:W-:-:S04]  /*1ea0*/  IMAD.WIDE R16, R9, 0x4, R14 ;  /* 0x0000000409107825 */ /* 0x000fc800078e020e */
[----:B------:R-:W-:-:S05]  /*1eb0*/  FFMA R21, R21, UR14, R20 ;  /* 0x0000000e15157c23 */ /* 0x000fca0008000014 */
[----:B------:R0:W-:Y:S04]  /*1ec0*/  STG.E desc[UR12][R16.64+-0x8], R21 ;  /* 0xfffff81510007986 */ /* 0x0001e8000c10190c */
[----:B------:R-:W2:Y:S04]  /*1ed0*/  LDG.E R20, desc[UR12][R18.64+-0x4] ;  /* 0xfffffc0c12147981 */ /* 0x000ea8000c1e1900 */
[----:B------:R-:W3:Y:S01]  /*1ee0*/  LDG.E R23, desc[UR12][R26.64+-0x4] ;  /* 0xfffffc0c1a177981 */ /* 0x000ee2000c1e1900 */
[----:B--2---:R-:W-:-:S04]  /*1ef0*/  FMUL R25, R20, UR4 ;  /* 0x0000000414197c20 */ /* 0x004fc80008400000 */
[----:B---3--:R-:W-:-:S04]  /*1f00*/  FFMA R23, R8, R23, -R25 ;  /* 0x0000001708177223 */ /* 0x008fc80000000819 */
        /* <DEDUP_REMOVED lines=8> */
[----:B------:R-:W3:Y:S04]  /*1f90*/  LDG.E R20, desc[UR12][R18.64+0x4] ;  /* 0x0000040c12147981 */ /* 0x000ee8000c1e1900 */
[----:B0-----:R-:W4:Y:S01]  /*1fa0*/  LDG.E R21, desc[UR12][R26.64+0x4] ;  /* 0x0000040c1a157981 */ /* 0x001f22000c1e1900 */
[----:B------:R-:W-:Y:S02]  /*1fb0*/  IADD3 R23, PT, PT, R9, 0x4, RZ ;  /* 0x0000000409177810 */ /* 0x000fe40007ffe0ff */
[----:B-1----:R-:W-:Y:S01]  /*1fc0*/  IADD3 R25, PT, PT, R5, 0x4, RZ ;  /* 0x0000000405197810 */ /* 0x002fe20007ffe0ff */
[----:B---3--:R-:W-:-:S04]  /*1fd0*/  FMUL R24, R20, UR4 ;  /* 0x0000000414187c20 */ /* 0x008fc80008400000 */
[----:B----4-:R-:W-:Y:S01]  /*1fe0*/  FFMA R21, R8, R21, -R24 ;  /* 0x0000001508157223 */ /* 0x010fe20000000818 */
[----:B------:R-:W-:-:S04]  /*1ff0*/  IMAD.WIDE R24, R25, 0x4, R10 ;  /* 0x0000000419187825 */ /* 0x000fc800078e020a */
[----:B------:R-:W-:Y:S01]  /*2000*/  FFMA R28, R21, UR14, R20 ;  /* 0x0000000e151c7c23 */ /* 0x000fe20008000014 */
[----:B------:R-:W-:-:S04]  /*2010*/  IMAD.WIDE R20, R23, 0x4, R12 ;  /* 0x0000000417147825 */ /* 0x000fc800078e020c */
[----:B------:R0:W-:Y:S04]  /*2020*/  STG.E desc[UR12][R16.64+0x4], R28 ;  /* 0x0000041c10007986 */ /* 0x0001e8000c10190c */
[----:B--2---:R-:W2:Y:S04]  /*2030*/  LDG.E R29, desc[UR12][R20.64+-0x8] ;  /* 0xfffff80c141d7981 */ /* 0x004ea8000c1e1900 */
[----:B------:R-:W3:Y:S01]  /*2040*/  LDG.E R19, desc[UR12][R24.64+-0x8] ;  /* 0xfffff80c18137981 */ /* 0x000ee2000c1e1900 */
[----:B--2---:R-:W-:-:S04]  /*2050*/  FMUL R27, R29, UR4 ;  /* 0x000000041d1b7c20 */ /* 0x004fc80008400000 */
[----:B---3--:R-:W-:Y:S01]  /*2060*/  FFMA R26, R8, R19, -R27 ;  /* 0x00000013081a7223 */ /* 0x008fe2000000081b */
[----:B------:R-:W-:-:S04]  /*2070*/  IMAD.WIDE R18, R23, 0x4, R14 ;  /* 0x0000000417127825 */ /* 0x000fc800078e020e */
[----:B------:R-:W-:-:S05]  /*2080*/  FFMA R29, R26, UR14, R29 ;  /* 0x0000000e1a1d7c23 */ /* 0x000fca000800001d */
[----:B------:R1:W-:Y:S04]  /*2090*/  STG.E desc[UR12][R18.64+-0x8], R29 ;  /* 0xfffff81d12007986 */ /* 0x0003e8000c10190c */
[----:B------:R-:W2:Y:S04]  /*20a0*/  LDG.E R26, desc[UR12][R20.64+-0x4] ;  /* 0xfffffc0c141a7981 */ /* 0x000ea8000c1e1900 */
[----:B------:R-:W3:Y:S01]  /*20b0*/  LDG.E R23, desc[UR12][R24.64+-0x4] ;  /* 0xfffffc0c18177981 */ /* 0x000ee2000c1e1900 */
[----:B--2---:R-:W-:-:S04]  /*20c0*/  FMUL R27, R26, UR4 ;  /* 0x000000041a1b7c20 */ /* 0x004fc80008400000 */
[----:B---3--:R-:W-:-:S04]  /*20d0*/  FFMA R23, R8, R23, -R27 ;  /* 0x0000001708177223 */ /* 0x008fc8000000081b */
[----:B0-----:R-:W-:-:S05]  /*20e0*/  FFMA R17, R23, UR14, R26 ;  /* 0x0000000e17117c23 */ /* 0x001fca000800001a */
[----:B------:R0:W-:Y:S04]  /*20f0*/  STG.E desc[UR12][R18.64+-0x4], R17 ;  /* 0xfffffc1112007986 */ /* 0x0001e8000c10190c */
[----:B------:R-:W2:Y:S04]  /*2100*/  LDG.E R16, desc[UR12][R20.64] ;  /* 0x0000000c14107981 */ /* 0x000ea8000c1e1900 */
[----:B------:R-:W3:Y:S01]  /*2110*/  LDG.E R23, desc[UR12][R24.64] ;  /* 0x0000000c18177981 */ /* 0x000ee2000c1e1900 */
[----:B--2---:R-:W-:-:S04]  /*2120*/  FMUL R27, R16, UR4 ;  /* 0x00000004101b7c20 */ /* 0x004fc80008400000 */
[----:B---3--:R-:W-:-:S04]  /*2130*/  FFMA R23, R8, R23, -R27 ;  /* 0x0000001708177223 */ /* 0x008fc8000000081b */
[----:B-1----:R-:W-:-:S05]  /*2140*/  FFMA R29, R23, UR14, R16 ;  /* 0x0000000e171d7c23 */ /* 0x002fca0008000010 */
[----:B------:R1:W-:Y:S04]  /*2150*/  STG.E desc[UR12][R18.64], R29 ;  /* 0x0000001d12007986 */ /* 0x0003e8000c10190c */
[----:B------:R-:W2:Y:S04]  /*2160*/  LDG.E R16, desc[UR12][R20.64+0x4] ;  /* 0x0000040c14107981 */ /* 0x000ea8000c1e1900 */
[----:B------:R-:W3:Y:S01]  /*2170*/  LDG.E R27, desc[UR12][R24.64+0x4] ;  /* 0x0000040c181b7981 */ /* 0x000ee2000c1e1900 */
[----:B------:R-:W-:Y:S01]  /*2180*/  IADD3 R23, PT, PT, R9, 0x8, RZ ;  /* 0x0000000809177810 */ /* 0x000fe20007ffe0ff */
[----:B--2---:R-:W-:-:S04]  /*2190*/  FMUL R26, R16, UR4 ;  /* 0x00000004101a7c20 */ /* 0x004fc80008400000 */
[----:B---3--:R-:W-:Y:S01]  /*21a0*/  FFMA R27, R8, R27, -R26 ;  /* 0x0000001b081b7223 */ /* 0x008fe2000000081a */
[----:B------:R-:W-:-:S03]  /*21b0*/  IADD3 R26, PT, PT, R5, 0x8, RZ ;  /* 0x00000008051a7810 */ /* 0x000fc60007ffe0ff */
[----:B------:R-:W-:Y:S01]  /*21c0*/  FFMA R28, R27, UR14, R16 ;  /* 0x0000000e1b1c7c23 */ /* 0x000fe20008000010 */
[----:B0-----:R-:W-:-:S04]  /*21d0*/  IMAD.WIDE R16, R23, 0x4, R12 ;  /* 0x0000000417107825 */ /* 0x001fc800078e020c */
[----:B------:R-:W-:Y:S01]  /*21e0*/  IMAD.WIDE R26, R26, 0x4, R10 ;  /* 0x000000041a1a7825 */ /* 0x000fe200078e020a */
[----:B------:R0:W-:Y:S04]  /*21f0*/  STG.E desc[UR12][R18.64+0x4], R28 ;  /* 0x0000041c12007986 */ /* 0x0001e8000c10190c */
[----:B-1----:R-:W2:Y:S04]  /*2200*/  LDG.E R29, desc[UR12][R16.64+-0x8] ;  /* 0xfffff80c101d7981 */ /* 0x002ea8000c1e1900 */
        /* <DEDUP_REMOVED lines=12> */
[----:B0-----:R-:W3:Y:S04]  /*22d0*/  LDG.E R18, desc[UR12][R16.64] ;  /* 0x0000000c10127981 */ /* 0x001ee8000c1e1900 */
[----:B------:R-:W4:Y:S01]  /*22e0*/  LDG.E R19, desc[UR12][R26.64] ;  /* 0x0000000c1a137981 */ /* 0x000f22000c1e1900 */
[----:B---3--:R-:W-:-:S04]  /*22f0*/  FMUL R23, R18, UR4 ;  /* 0x0000000412177c20 */ /* 0x008fc80008400000 */
[----:B----4-:R-:W-:-:S04]  /*2300*/  FFMA R19, R8, R19, -R23 ;  /* 0x0000001308137223 */ /* 0x010fc80000000817 */
[----:B-1----:R-:W-:-:S05]  /*2310*/  FFMA R29, R19, UR14, R18 ;  /* 0x0000000e131d7c23 */ /* 0x002fca0008000012 */
[----:B------:R0:W-:Y:S04]  /*2320*/  STG.E desc[UR12][R24.64], R29 ;  /* 0x0000001d18007986 */ /* 0x0001e8000c10190c */
[----:B------:R-:W3:Y:S04]  /*2330*/  LDG.E R18, desc[UR12][R16.64+0x4] ;  /* 0x0000040c10127981 */ /* 0x000ee8000c1e1900 */
[----:B------:R-:W4:Y:S01]  /*2340*/  LDG.E R19, desc[UR12][R26.64+0x4] ;  /* 0x0000040c1a137981 */ /* 0x000f22000c1e1900 */
[----:B------:R-:W-:Y:S02]  /*2350*/  IADD3 R23, PT, PT, R9, 0xc, RZ ;  /* 0x0000000c09177810 */ /* 0x000fe40007ffe0ff */
[----:B--2---:R-:W-:Y:S01]  /*2360*/  IADD3 R21, PT, PT, R5, 0xc, RZ ;  /* 0x0000000c05157810 */ /* 0x004fe20007ffe0ff */
[----:B---3--:R-:W-:-:S04]  /*2370*/  FMUL R20, R18, UR4 ;  /* 0x0000000412147c20 */ /* 0x008fc80008400000 */
[----:B----4-:R-:W-:Y:S01]  /*2380*/  FFMA R19, R8, R19, -R20 ;  /* 0x0000001308137223 */ /* 0x010fe20000000814 */
[----:B------:R-:W-:-:S04]  /*2390*/  IMAD.WIDE R20, R21, 0x4, R10 ;  /* 0x0000000415147825 */ /* 0x000fc800078e020a */
[----:B------:R-:W-:Y:S01]  /*23a0*/  FFMA R28, R19, UR14, R18 ;  /* 0x0000000e131c7c23 */ /* 0x000fe20008000012 */
[----:B------:R-:W-:-:S04]  /*23b0*/  IMAD.WIDE R18, R23, 0x4, R12 ;  /* 0x0000000417127825 */ /* 0x000fc800078e020c */
[----:B------:R1:W-:Y:S04]  /*23c0*/  STG.E desc[UR12][R24.64+0x4], R28 ;  /* 0x0000041c18007986 */ /* 0x0003e8000c10190c */
[----:B0-----:R-:W2:Y:S04]  /*23d0*/  LDG.E R29, desc[UR12][R18.64+-0x8] ;  /* 0xfffff80c121d7981 */ /* 0x001ea8000c1e1900 */
        /* <DEDUP_REMOVED lines=12> */
[----:B-1----:R-:W3:Y:S04]  /*24a0*/  LDG.E R24, desc[UR12][R18.64] ;  /* 0x0000000c12187981 */ /* 0x002ee8000c1e1900 */
[----:B------:R-:W4:Y:S01]  /*24b0*/  LDG.E R25, desc[UR12][R20.64] ;  /* 0x0000000c14197981 */ /* 0x000f22000c1e1900 */
[----:B---3--:R-:W-:-:S04]  /*24c0*/  FMUL R27, R24, UR4 ;  /* 0x00000004181b7c20 */ /* 0x008fc80008400000 */
[----:B----4-:R-:W-:-:S04]  /*24d0*/  FFMA R25, R8, R25, -R27 ;  /* 0x0000001908197223 */ /* 0x010fc8000000081b */
[----:B------:R-:W-:-:S05]  /*24e0*/  FFMA R25, R25, UR14, R24 ;  /* 0x0000000e19197c23 */ /* 0x000fca0008000018 */
[----:B------:R2:W-:Y:S04]  /*24f0*/  STG.E desc[UR12][R16.64], R25 ;  /* 0x0000001910007986 */ /* 0x0005e8000c10190c */
[----:B------:R-:W0:Y:S04]  /*2500*/  LDG.E R24, desc[UR12][R18.64+0x4] ;  /* 0x0000040c12187981 */ /* 0x000e28000c1e1900 */
[----:B------:R-:W3:Y:S01]  /*2510*/  LDG.E R27, desc[UR12][R20.64+0x4] ;  /* 0x0000040c141b7981 */ /* 0x000ee2000c1e1900 */
[----:B------:R-:W-:Y:S02]  /*2520*/  IADD3 R22, PT, PT, R22, 0x10, RZ ;  /* 0x0000001016167810 */ /* 0x000fe40007ffe0ff */
[----:B------:R-:W-:-:S02]  /*2530*/  IADD3 R5, PT, PT, R5, 0x10, RZ ;  /* 0x0000001005057810 */ /* 0x000fc40007ffe0ff */
[----:B------:R-:W-:Y:S02]  /*2540*/  ISETP.GE.AND P1, PT, R22, -0xc, PT ;  /* 0xfffffff41600780c */ /* 0x000fe40003f26270 */
[----:B------:R-:W-:Y:S01]  /*2550*/  IADD3 R9, PT, PT, R9, 0x10, RZ ;  /* 0x0000001009097810 */ /* 0x000fe20007ffe0ff */
[----:B0-----:R-:W-:-:S04]  /*2560*/  FMUL R29, R24, UR4 ;  /* 0x00000004181d7c20 */ /* 0x001fc80008400000 */
[----:B---3--:R-:W-:-:S04]  /*2570*/  FFMA R27, R8, R27, -R29 ;  /* 0x0000001b081b7223 */ /* 0x008fc8000000081d */
[----:B------:R-:W-:-:S05]  /*2580*/  FFMA R27, R27, UR14, R24 ;  /* 0x0000000e1b1b7c23 */ /* 0x000fca0008000018 */
[----:B------:R2:W-:Y:S01]  /*2590*/  STG.E desc[UR12][R16.64+0x4], R27 ;  /* 0x0000041b10007986 */ /* 0x0005e2000c10190c */
[----:B------:R-:W-:Y:S05]  /*25a0*/  @!P1 BRA `(.L_x_15) ;  /* 0xfffffff800249947 */ /* 0x000fea000383ffff */
.L_x_14:
[----:B--2---:R-:W-:-:S04]  /*25b0*/  IADD3 R16, PT, PT, -R22, RZ, RZ ;  /* 0x000000ff16107210 */ /* 0x004fc80007ffe1ff */
[----:B------:R-:W-:-:S13]  /*25c0*/  ISETP.GT.AND P1, PT, R16, 0x4, PT ;  /* 0x000000041000780c */ /* 0x000fda0003f24270 */
[----:B------:R-:W-:Y:S05]  /*25d0*/  @!P1 BRA `(.L_x_16) ;  /* 0x0000000000f49947 */ /* 0x000fea0003800000 */
[----:B------:R-:W-:Y:S01]  /*25e0*/  IMAD.WIDE R20, R9, 0x4, R12 ;  /* 0x0000000409147825 */ /* 0x000fe200078e020c */
[----:B------:R-:W0:Y:S03]  /*25f0*/  LDCU UR4, c[0x3][0xc] ;  /* 0x00c00180ff0477ac */ /* 0x000e260008000800 */
[----:B------:R-:W-:Y:S01]  /*2600*/  IMAD.WIDE R26, R5, 0x4, R10 ;  /* 0x00000004051a7825 */ /* 0x000fe200078e020a */
[----:B------:R-:W0:Y:S04]  /*2610*/  LDG.E R16, desc[UR12][R20.64+-0x8] ;  /* 0xfffff80c14107981 */ /* 0x000e28000c1e1900 */
[----:B------:R-:W2:Y:S01]  /*2620*/  LDG.E R17, desc[UR12][R26.64+-0x8] ;  /* 0xfffff80c1a117981 */ /* 0x000ea2000c1e1900 */
[----:B------:R-:W-:-:S04]  /*2630*/  IMAD.WIDE R24, R9, 0x4, R14 ;  /* 0x0000000409187825 */ /* 0x000fc800078e020e */
[----:B0-----:R-:W-:-:S04]  /*2640*/  FMUL R19, R16, UR4 ;  /* 0x0000000410137c20 */ /* 0x001fc80008400000 */
[----:B--2---:R-:W-:-:S04]  /*2650*/  FFMA R17, R8, R17, -R19 ;  /* 0x0000001108117223 */ /* 0x004fc80000000813 */
        /* <DEDUP_REMOVED lines=41> */
[----:B------:R-:W-:-:S05]  /*28f0*/  FFMA R25, R25, UR14, R24 ;  /* 0x0000000e19197c23 */ /* 0x000fca0008000018 */
[----:B------:R2:W-:Y:S04]  /*2900*/  STG.E desc[UR12][R20.64], R25 ;  /* 0x0000001914007986 */ /* 0x0005e8000c10190c */
[----:B------:R-:W1:Y:S04]  /*2910*/  LDG.E R24, desc[UR12][R16.64+0x4] ;  /* 0x0000040c10187981 */ /* 0x000e68000c1e1900 */
[----:B------:R-:W3:Y:S01]  /*2920*/  LDG.E R27, desc[UR12][R18.64+0x4] ;  /* 0x0000040c121b7981 */ /* 0x000ee2000c1e1900 */
[----:B------:R-:W-:Y:S02]  /*2930*/  PLOP3.LUT P0, PT, PT, PT, PT, 0x8, 0x80 ;  /* 0x000000000080781c */ /* 0x000fe40003f0e170 */
[----:B------:R-:W-:-:S02]  /*2940*/  IADD3 R22, PT, PT, R22, 0x8, RZ ;  /* 0x0000000816167810 */ /* 0x000fc40007ffe0ff */
[----:B------:R-:W-:Y:S02]  /*2950*/  IADD3 R5, PT, PT, R5, 0x8, RZ ;  /* 0x0000000805057810 */ /* 0x000fe40007ffe0ff */
[----:B------:R-:W-:Y:S01]  /*2960*/  IADD3 R9, PT, PT, R9, 0x8, RZ ;  /* 0x0000000809097810 */ /* 0x000fe20007ffe0ff */
[----:B-1----:R-:W-:-:S04]  /*2970*/  FMUL R29, R24, UR4 ;  /* 0x00000004181d7c20 */ /* 0x002fc80008400000 */
[----:B---3--:R-:W-:-:S04]  /*2980*/  FFMA R27, R8, R27, -R29 ;  /* 0x0000001b081b7223 */ /* 0x008fc8000000081d */
[----:B------:R-:W-:-:S05]  /*2990*/  FFMA R27, R27, UR14, R24 ;  /* 0x0000000e1b1b7c23 */ /* 0x000fca0008000018 */
[----:B------:R2:W-:Y:S02]  /*29a0*/  STG.E desc[UR12][R20.64+0x4], R27 ;  /* 0x0000041b14007986 */ /* 0x0005e4000c10190c */
.L_x_16:
[----:B------:R-:W-:-:S13]  /*29b0*/  ISETP.NE.OR P0, PT, R22, RZ, P0 ;  /* 0x000000ff1600720c */ /* 0x000fda0000705670 */
[----:B------:R-:W-:Y:S05]  /*29c0*/  @!P0 BRA `(.L_x_12) ;  /* 0x0000000000808947 */ /* 0x000fea0003800000 */
.L_x_13:
[----:B----4-:R-:W-:-:S04]  /*29d0*/  IMAD.WIDE R16, R9, 0x4, R12 ;  /* 0x0000000409107825 */ /* 0x010fc800078e020c */
[----:B------:R-:W-:Y:S01]  /*29e0*/  IMAD.WIDE R18, R5, 0x4, R10 ;  /* 0x0000000405127825 */ /* 0x000fe200078e020a */
[----:B-12---:R-:W2:Y:S04]  /*29f0*/  LDG.E R23, desc[UR12][R16.64+-0x8] ;  /* 0xfffff80c10177981 */ /* 0x006ea8000c1e1900 */
        /* <DEDUP_REMOVED lines=19> */
[----:B0-----:R-:W3:Y:S01]  /*2b30*/  LDG.E R23, desc[UR12][R18.64+0x4] ;  /* 0x0000040c12177981 */ /* 0x001ee2000c1e1900 */
[----:B------:R-:W-:Y:S02]  /*2b40*/  IADD3 R22, PT, PT, R22, 0x4, RZ ;  /* 0x0000000416167810 */ /* 0x000fe40007ffe0ff */
[----:B------:R-:W-:-:S02]  /*2b50*/  IADD3 R5, PT, PT, R5, 0x4, RZ ;  /* 0x0000000405057810 */ /* 0x000fc40007ffe0ff */
[----:B------:R-:W-:Y:S02]  /*2b60*/  ISETP.NE.AND P0, PT, R22, RZ, PT ;  /* 0x000000ff1600720c */ /* 0x000fe40003f05270 */
[----:B------:R-:W-:Y:S01]  /*2b70*/  IADD3 R9, PT, PT, R9, 0x4, RZ ;  /* 0x0000000409097810 */ /* 0x000fe20007ffe0ff */
[----:B--2---:R-:W-:-:S04]  /*2b80*/  FMUL R29, R24, UR15 ;  /* 0x0000000f181d7c20 */ /* 0x004fc80008400000 */
[----:B---3--:R-:W-:-:S04]  /*2b90*/  FFMA R23, R8, R23, -R29 ;  /* 0x0000001708177223 */ /* 0x008fc8000000081d */
[----:B------:R-:W-:-:S05]  /*2ba0*/  FFMA R23, R23, UR14, R24 ;  /* 0x0000000e17177c23 */ /* 0x000fca0008000018 */
[----:B------:R1:W-:Y:S01]  /*2bb0*/  STG.E desc[UR12][R20.64+0x4], R23 ;  /* 0x0000041714007986 */ /* 0x0003e2000c10190c */
[----:B------:R-:W-:Y:S05]  /*2bc0*/  @P0 BRA `(.L_x_13) ;  /* 0xfffffffc00800947 */ /* 0x000fea000383ffff */
.L_x_12:
[----:B------:R-:W-:-:S13]  /*2bd0*/  ISETP.NE.AND P0, PT, R0, RZ, PT ;  /* 0x000000ff0000720c */ /* 0x000fda0003f05270 */
[----:B------:R-:W-:Y:S05]  /*2be0*/  @!P0 BRA `(.L_x_11) ;  /* 0x0000000000548947 */ /* 0x000fea0003800000 */
[----:B---3--:R-:W0:Y:S01]  /*2bf0*/  LDC.64 R14, c[0x0][0x398] ;  /* 0x0000e600ff0e7b82 */ /* 0x008e220000000a00 */
[-C--:B------:R-:W-:Y:S01]  /*2c00*/  IADD3 R5, PT, PT, R7, R3.reuse, RZ ;  /* 0x0000000307057210 */ /* 0x080fe20007ffe0ff */
[----:B------:R-:W3:Y:S01]  /*2c10*/  LDCU UR5, c[0x3][0xc] ;  /* 0x00c00180ff0577ac */ /* 0x000ee20008000800 */
[----:B------:R-:W-:Y:S02]  /*2c20*/  IADD3 R3, PT, PT, R6, R3, RZ ;  /* 0x0000000306037210 */ /* 0x000fe40007ffe0ff */
[----:B------:R-:W-:-:S03]  /*2c30*/  IADD3 R0, PT, PT, -R0, RZ, RZ ;  /* 0x000000ff00007210 */ /* 0x000fc60007ffe1ff */
[----:B------:R-:W0:Y:S08]  /*2c40*/  LDC.64 R12, c[0x0][0x3a0] ;  /* 0x0000e800ff0c7b82 */ /* 0x000e300000000a00 */
[----:B------:R-:W0:Y:S02]  /*2c50*/  LDC.64 R10, c[0x0][0x3a8] ;  /* 0x0000ea00ff0a7b82 */ /* 0x000e240000000a00 */
.L_x_17:
[----:B0---4-:R-:W-:-:S04]  /*2c60*/  IMAD.WIDE R16, R5, 0x4, R12 ;  /* 0x0000000405107825 */ /* 0x011fc800078e020c */
[C---:B------:R-:W-:Y:S02]  /*2c70*/  IMAD.WIDE R18, R3.reuse, 0x4, R14 ;  /* 0x0000000403127825 */ /* 0x040fe400078e020e */
[----:B------:R-:W3:Y:S04]  /*2c80*/  LDG.E R16, desc[UR12][R16.64] ;  /* 0x0000000c10107981 */ /* 0x000ee8000c1e1900 */
[----:B------:R-:W4:Y:S01]  /*2c90*/  LDG.E R19, desc[UR12][R18.64] ;  /* 0x0000000c12137981 */ /* 0x000f22000c1e1900 */
[----:B------:R-:W-:Y:S02]  /*2ca0*/  IADD3 R0, PT, PT, R0, 0x1, RZ ;  /* 0x0000000100007810 */ /* 0x000fe40007ffe0ff */
[----:B------:R-:W-:Y:S02]  /*2cb0*/  IADD3 R3, PT, PT, R3, 0x1, RZ ;  /* 0x0000000103037810 */ /* 0x000fe40007ffe0ff */
[----:B------:R-:W-:Y:S01]  /*2cc0*/  ISETP.NE.AND P0, PT, R0, RZ, PT ;  /* 0x000000ff0000720c */ /* 0x000fe20003f05270 */
[----:B---3--:R-:W-:-:S04]  /*2cd0*/  FMUL R7, R16, UR5 ;  /* 0x0000000510077c20 */ /* 0x008fc80008400000 */
[----:B----4-:R-:W-:Y:S01]  /*2ce0*/  FFMA R9, R8, R19, -R7 ;  /* 0x0000001308097223 */ /* 0x010fe20000000807 */
[C---:B------:R-:W-:Y:S01]  /*2cf0*/  IMAD.WIDE R6, R5.reuse, 0x4, R10 ;  /* 0x0000000405067825 */ /* 0x040fe200078e020a */
[----:B------:R-:W-:-:S03]  /*2d00*/  IADD3 R5, PT, PT, R5, 0x1, RZ ;  /* 0x0000000105057810 */ /* 0x000fc60007ffe0ff */
[----:B------:R-:W-:-:S05]  /*2d10*/  FFMA R9, R9, UR14, R16 ;  /* 0x0000000e09097c23 */ /* 0x000fca0008000010 */
[----:B------:R0:W-:Y:S01]  /*2d20*/  STG.E desc[UR12][R6.64], R9 ;  /* 0x0000000906007986 */ /* 0x0001e2000c10190c */
[----:B------:R-:W-:Y:S05]  /*2d30*/  @P0 BRA `(.L_x_17) ;  /* 0xfffffffc00c80947 */ /* 0x000fea000383ffff */
.L_x_11:
[----:B------:R-:W5:Y:S01]  /*2d40*/  LDC.64 R10, c[0x0][0x3c8] ;  /* 0x0000f200ff0a7b82 */ /* 0x000f620000000a00 */
[----:B------:R-:W1:Y:S01]  /*2d50*/  LDCU UR4, c[0x3][0x14] ;  /* 0x00c00280ff0477ac */ /* 0x000e620008000800 */
[----:B------:R-:W-:Y:S01]  /*2d60*/  HFMA2 R0, -RZ, RZ, 0, 5.9604644775390625e-08 ;  /* 0x00000001ff007431 */ /* 0x000fe200000001ff */
[----:B------:R-:W0:Y:S01]  /*2d70*/  LDCU.64 UR6, c[0x0][0x3e8] ;  /* 0x00007d00ff0677ac */ /* 0x000e220008000a00 */
[----:B-1----:R-:W-:Y:S01]  /*2d80*/  FFMA R3, -R4, UR4, R8 ;  /* 0x0000000404037c23 */ /* 0x002fe20008000108 */
[----:B0-----:R-:W-:-:S03]  /*2d90*/  IADD3 R6, P0, PT, R2, UR6, RZ ;  /* 0x0000000602067c10 */ /* 0x001fc6000ff1e0ff */
[----:B------:R-:W-:Y:S01]  /*2da0*/  FFMA R3, R3, UR14, R4 ;  /* 0x0000000e03037c23 */ /* 0x000fe20008000004 */
[C---:B-----5:R-:W-:Y:S01]  /*2db0*/  IMAD.WIDE R4, R2.reuse, 0x4, R10 ;  /* 0x0000000402047825 */ /* 0x060fe200078e020a */
[----:B------:R-:W-:-:S04]  /*2dc0*/  LEA.HI.X.SX32 R7, R2, UR7, 0x1, P0 ;  /* 0x0000000702077c11 */ /* 0x000fc800080f0eff */
[----:B------:R-:W-:Y:S04]  /*2dd0*/  STG.E desc[UR12][R4.64], R3 ;  /* 0x0000000304007986 */ /* 0x000fe8000c10190c */
[----:B------:R-:W-:Y:S01]  /*2de0*/  STG.E.U8 desc[UR12][R6.64], R0 ;  /* 0x0000000006007986 */ /* 0x000fe2000c10110c */
[----:B------:R-:W-:Y:S05]  /*2df0*/  EXIT ;  /* 0x000000000000794d */ /* 0x000fea0003800000 */
.L_x_18:
[----:B------:R-:W-:-:S00]  /*2e00*/  BRA `(.L_x_18) ;  /* 0xfffffffc00fc7947 */ /* 0x000fc0000383ffff */
[----:B------:R-:W-:-:S00]  /*2e10*/  NOP ;  /* 0x0000000000007918 */ /* 0x000fc00000000000 */
        /* <DEDUP_REMOVED lines=14> */
.L_x_20:


//--------------------- .text._Z17select_item_ownerPKiS0_S0_iPi --------------------------
	.section	.text._Z17select_item_ownerPKiS0_S0_iPi,"ax",@progbits
	.align	128
        .global         _Z17select_item_ownerPKiS0_S0_iPi
        .type           _Z17select_item_ownerPKiS0_S0_iPi,@function
        .size           _Z17select_item_ownerPKiS0_S0_iPi,(.L_x_21 - _Z17select_item_ownerPKiS0_S0_iPi)
        .other          _Z17select_item_ownerPKiS0_S0_iPi,@"STO_CUDA_ENTRY STV_DEFAULT"
_Z17select_item_ownerPKiS0_S0_iPi:
.text._Z17select_item_ownerPKiS0_S0_iPi:
        /* <DEDUP_REMOVED lines=15> */
[----:B------:R-:W0:Y:S02]  /*00f0*/  LDC.64 R4, c[0x0][0x390] ;  /* 0x0000e400ff047b82 */ /* 0x000e240000000a00 */
[----:B0-----:R-:W-:-:S06]  /*0100*/  IMAD.WIDE R4, R0, 0x4, R4 ;  /* 0x0000000400047825 */ /* 0x001fcc00078e0204 */
[----:B------:R0:W2:Y:S01]  /*0110*/  LDG.E R4, desc[UR4][R4.64] ;  /* 0x0000000404047981 */ /* 0x0000a2000c1e1900 */
[----:B------:R-:W-:-:S05]  /*0120*/  IMAD.IADD R3, R3, 0x1, -R2 ;  /* 0x0000000103037824 */ /* 0x000fca00078e0a02 */
[-C--:B------:R-:W-:Y:S02]  /*0130*/  IABS R10, R3.reuse ;  /* 0x00000003000a7213 */ /* 0x080fe40000000000 */
[----:B------:R-:W-:Y:S02]  /*0140*/  IABS R11, R3 ;  /* 0x00000003000b7213 */ /* 0x000fe40000000000 */
[----:B------:R-:W1:Y:S03]  /*0150*/  I2F.RP R8, R10 ;  /* 0x0000000a00087306 */ /* 0x000e660000209400 */
[----:B------:R-:W-:-:S05]  /*0160*/  IMAD.MOV R11, RZ, RZ, -R11 ;  /* 0x000000ffff0b7224 */ /* 0x000fca00078e0a0b */
[----:B-1----:R-:W1:Y:S02]  /*0170*/  MUFU.RCP R8, R8 ;  /* 0x0000000800087308 */ /* 0x002e640000001000 */
[----:B-1----:R-:W-:-:S06]  /*0180*/  VIADD R6, R8, 0xffffffe ;  /* 0x0ffffffe08067836 */ /* 0x002fcc0000000000 */
[----:B------:R1:W3:Y:S02]  /*0190*/  F2I.FTZ.U32.TRUNC.NTZ R7, R6 ;  /* 0x0000000600077305 */ /* 0x0002e4000021f000 */
[----:B-1----:R-:W-:Y:S01]  /*01a0*/  HFMA2 R6, -RZ, RZ, 0, 0 ;  /* 0x00000000ff067431 */ /* 0x002fe200000001ff */
[----:B---3--:R-:W-:-:S05]  /*01b0*/  IADD3 R9, PT, PT, RZ, -R7, RZ ;  /* 0x80000007ff097210 */ /* 0x008fca0007ffe0ff */
[----:B0-----:R-:W-:-:S04]  /*01c0*/  IMAD R5, R9, R10, RZ ;  /* 0x0000000a09057224 */ /* 0x001fc800078e02ff */
[----:B------:R-:W-:-:S04]  /*01d0*/  IMAD.HI.U32 R7, R7, R5, R6 ;  /* 0x0000000507077227 */ /* 0x000fc800078e0006 */
[----:B------:R-:W-:Y:S01]  /*01e0*/  IMAD.MOV.U32 R5, RZ, RZ, R11 ;  /* 0x000000ffff057224 */ /* 0x000fe200078e000b */
[----:B--2---:R-:W-:Y:S02]  /*01f0*/  IABS R8, R4 ;  /* 0x0000000400087213 */ /* 0x004fe40000000000 */
        /* <DEDUP_REMOVED lines=8> */
[----:B------:R-:W-:-:S05]  /*0280*/  @!P1 IMAD.IADD R7, R7, 0x1, -R10 ;  /* 0x0000000107079824 */ /* 0x000fca00078e0a0a */
[----:B------:R-:W-:Y:S02]  /*0290*/  @!P2 IADD3 R7, PT, PT, -R7, RZ, RZ ;  /* 0x000000ff0707a210 */ /* 0x000fe40007ffe1ff */
[----:B------:R-:W-:-:S04]  /*02a0*/  @!P0 LOP3.LUT R7, RZ, R3, RZ, 0x33, !PT ;  /* 0x00000003ff078212 */ /* 0x000fc800078e33ff */
[----:B------:R-:W-:-:S05]  /*02b0*/  IADD3 R3, PT, PT, R2, R7, RZ ;  /* 0x0000000702037210 */ /* 0x000fca0007ffe0ff */
[----:B0-----:R-:W-:Y:S02]  /*02c0*/  IMAD.WIDE R2, R3, 0x4, R4 ;  /* 0x0000000403027825 */ /* 0x001fe400078e0204 */
[----:B------:R-:W0:Y:S04]  /*02d0*/  LDC.64 R4, c[0x0][0x3a0] ;  /* 0x0000e800ff047b82 */ /* 0x000e280000000a00 */
[----:B------:R-:W0:Y:S02]  /*02e0*/  LDG.E R3, desc[UR4][R2.64] ;  /* 0x0000000402037981 */ /* 0x000e24000c1e1900 */
[----:B0-----:R-:W-:-:S05]  /*02f0*/  IMAD.WIDE R4, R3, 0x4, R4 ;  /* 0x0000000403047825 */ /* 0x001fca00078e0204 */
[----:B------:R-:W-:Y:S01]  /*0300*/  REDG.E.MIN.S32.STRONG.GPU desc[UR4][R4.64], R0 ;  /* 0x000000000400798e */ /* 0x000fe2000c92e304 */
[----:B------:R-:W-:Y:S05]  /*0310*/  EXIT ;  /* 0x000000000000794d */ /* 0x000fea0003800000 */
.L_x_19:
        /* <DEDUP_REMOVED lines=14> */
.L_x_21:


//--------------------- .nv.shared.reserved.0     --------------------------
	.section	.nv.shared.reserved.0,"aw",@nobits
	.weak		__nv_reservedSMEM_offset_0_alias
	.size		__nv_reservedSMEM_offset_0_alias, 0, 64
	.other		__nv_reservedSMEM_offset_0_alias,@"STO_CUDA_RESERVED_SHARED STV_DEFAULT"
__nv_reservedSMEM_offset_0_alias:
	.zero		0
	.zero		64


//--------------------- .nv.constant0._Z24sgd_update_deterministicPKiS0_PKfPfS2_S3_iS3_S2_S3_S0_fS0_Ph --------------------------
	.section	.nv.constant0._Z24sgd_update_deterministicPKiS0_PKfPfS2_S3_iS3_S2_S3_S0_fS0_Ph,"a",@progbits
	.sectionflags	@""
	.align	4
.nv.constant0._Z24sgd_update_deterministicPKiS0_PKfPfS2_S3_iS3_S2_S3_S0_fS0_Ph:
	.zero		1008


//--------------------- .nv.constant0._Z17select_item_ownerPKiS0_S0_iPi --------------------------
	.section	.nv.constant0._Z17select_item_ownerPKiS0_S0_iPi,"a",@progbits
	.sectionflags	@""
	.align	4
.nv.constant0._Z17select_item_ownerPKiS0_S0_iPi:
	.zero		936


//--------------------- SYMBOLS --------------------------

	.type		.nv.reservedSmem.offset0,@object
	.size		.nv.reservedSmem.offset0,0x4
